// auto-generated by cutlass_sweep.gemm — config: {"arch": "sm_100", "cluster_m": 2, "cluster_n": 2, "dtype": "int8", "stages": 5, "tile_k": 32, "tile_m": 256, "tile_n": 128}
#include "cutlass/cutlass.h"
#include "cutlass/gemm/collective/collective_builder.hpp"
#include "cutlass/gemm/device/gemm_universal_adapter.h"
#include "cutlass/gemm/kernel/gemm_universal.hpp"
#include "cutlass/epilogue/collective/collective_builder.hpp"

using ElemA = int8_t;
using ElemB = int8_t;
using ElemCD = int8_t;
using Acc  = int32_t;
using TileShape    = cute::Shape<cute::_256, cute::_128, cute::_32>;
using ClusterShape = cute::Shape<cute::_2, cute::_2, cute::_1>;

using CollectiveEpilogue = typename cutlass::epilogue::collective::CollectiveBuilder<
    cutlass::arch::Sm100, cutlass::arch::OpClassTensorOp,
    TileShape, ClusterShape,
    cutlass::epilogue::collective::EpilogueTileAuto,
    Acc, Acc,
    ElemCD, cutlass::layout::RowMajor, 128 / cutlass::sizeof_bits<ElemCD>::value,
    ElemCD, cutlass::layout::RowMajor, 128 / cutlass::sizeof_bits<ElemCD>::value,
    cutlass::epilogue::collective::EpilogueScheduleAuto
  >::CollectiveOp;

using CollectiveMainloop = typename cutlass::gemm::collective::CollectiveBuilder<
    cutlass::arch::Sm100, cutlass::arch::OpClassTensorOp,
    ElemA, cutlass::layout::RowMajor, 128 / cutlass::sizeof_bits<ElemA>::value,
    ElemB, cutlass::layout::ColumnMajor, 128 / cutlass::sizeof_bits<ElemB>::value,
    Acc,
    TileShape, ClusterShape,
    cutlass::gemm::collective::StageCount<5>,
    cutlass::gemm::collective::KernelScheduleAuto
  >::CollectiveOp;

using GemmKernel = cutlass::gemm::kernel::GemmUniversal<
    cute::Shape<int,int,int,int>,
    CollectiveMainloop,
    CollectiveEpilogue
>;
using Gemm = cutlass::gemm::device::GemmUniversalAdapter<GemmKernel>;

// Force the device kernel symbol into the cubin without needing a host main.
auto* _anchor = &cutlass::device_kernel<GemmKernel>;


// ===== COMPILED SASS (sm_100a) =====

	.target	sm_100a

	.elftype	@"ET_EXEC"


//--------------------- .note.nv.tkinfo           --------------------------
	.section	.note.nv.tkinfo,"",@"SHT_NOTE"
	.sectionflags	@"SHF_NOTE_NV_TKINFO"
	.tkinfo
        /*0018*/ 	.word	0x00000002
        /*0030*/ 	.string	""
        /*0030*/ 	.string	"ptxas"
        /*0030*/ 	.string	"Cuda compilation tools, release 13.0, V13.0.88"
        /*0030*/ 	.string	"Build cuda_13.0.r13.0/compiler.36424714_0"
        /*0030*/ 	.string	"-arch sm_100a -m 64 "



//--------------------- .note.nv.cuinfo           --------------------------
	.section	.note.nv.cuinfo,"",@"SHT_NOTE"
	.sectionflags	@"SHF_NOTE_NV_CUINFO"
        /*0018*/ 	.short	0x0002
        /*001a*/ 	.short	0x0064
        /*001c*/ 	.short	0x0082
	.zero		2


//--------------------- .nv.info                  --------------------------
	.section	.nv.info,"",@"SHT_CUDA_INFO"
	.align	4


	//----- nvinfo : EIATTR_REGCOUNT
	.align		4
        /*0000*/ 	.byte	0x04, 0x2f
        /*0002*/ 	.short	(.L_19 - .L_18)
	.align		4
.L_18:
        /*0004*/ 	.word	index@(_ZN7cutlass13device_kernelINS_4gemm6kernel13GemmUniversalIN4cute5tupleIJiiiiEEENS1_10collective13CollectiveMmaINS1_35MainloopSm100TmaUmmaWarpSpecializedILi5ELi2ELi4ENS5_IJNS4_1CILi2EEESB_NSA_ILi1EEEEEEEENS5_IJNSA_ILi256EEENSA_ILi128EEENSA_ILi32EEEEEEaNS5_IJlSC_lEEEaSJ_NS4_8TiledMMAINS4_8MMA_AtomIJNS4_21SM100_MMA_S8_2x1SM_SSIaaiLi256ELi128ELNS4_4UMMA5MajorE0ELSO_0ELNSN_8SaturateE0EEEEEENS4_6LayoutINS5_IJSC_SC_SC_EEENS5_IJNSA_ILi0EEESU_SU_EEEEENS5_IJNS4_10UnderscoreESX_SX_EEEEENS4_28SM100_TMA_2SM_LOAD_MULTICASTENS4_14ComposedLayoutINS4_7SwizzleILi1ELi4ELi3EEENS4_18smem_ptr_flag_bitsILi8EEENSS_INS5_IJNSA_ILi8EEESH_EEENS5_IJSH_SC_EEEEEEEvNS4_8identityENS4_18SM100_TMA_2SM_LOADES1A_vS1B_EENS_8epilogue10collective18CollectiveEpilogueINS1E_23Sm100TmaWarpSpecializedILi2ELi2ELi64ELb0ELb0EEEJNS5_IJSG_SG_SH_EEENS5_IJNSS_ISG_SC_EENSS_INSA_ILi64EEESC_EEEEEaSJ_aSJ_NS1E_6fusion15FusionCallbacksIS1I_NS1O_17LinearCombinationIaiaiLNS_15FloatRoundStyleE2EEES1J_S1N_JEEENS4_5SM1004TMEM4LOAD26SM100_TMEM_LOAD_32dp32b64xENS4_13SM90_TMA_LOADENS11_INS12_ILi2ELi4ELi3EEES15_NSS_INS5_IJS16_S1L_EEENS5_IJS1L_SC_EEEEEEENS4_39AutoVectorizingCopyWithAssumedAlignmentILi128EEENS4_14SM90_TMA_STOREES23_S25_S25_EEEvvEEEEvNT_6ParamsE)
        /*0008*/ 	.word	0x000000a2


	//----- nvinfo : EIATTR_FRAME_SIZE
	.align		4
.L_19:
        /*000c*/ 	.byte	0x04, 0x11
        /*000e*/ 	.short	(.L_21 - .L_20)
	.align		4
.L_20:
        /*0010*/ 	.word	index@($__internal_2_$__cuda_sm10x_tcgen05_guardrail_trap_unallocated_columns_being_dealloced)
        /*0014*/ 	.word	0x00000000


	//----- nvinfo : EIATTR_FRAME_SIZE
	.align		4
.L_21:
        /*0018*/ 	.byte	0x04, 0x11
        /*001a*/ 	.short	(.L_23 - .L_22)
	.align		4
.L_22:
        /*001c*/ 	.word	index@($__internal_1_$__cuda_sm10x_tcgen05_guardrail_trap_phase_invalid_during_alloc)
        /*0020*/ 	.word	0x00000000


	//----- nvinfo : EIATTR_FRAME_SIZE
	.align		4
.L_23:
        /*0024*/ 	.byte	0x04, 0x11
        /*0026*/ 	.short	(.L_25 - .L_24)
	.align		4
.L_24:
        /*0028*/ 	.word	index@($__internal_0_$__cuda_sm10x_tcgen05_guardrail_trap_col_being_dealloced_not_returned_by_alloc)
        /*002c*/ 	.word	0x00000000


	//----- nvinfo : EIATTR_FRAME_SIZE
	.align		4
.L_25:
        /*0030*/ 	.byte	0x04, 0x11
        /*0032*/ 	.short	(.L_27 - .L_26)
	.align		4
.L_26:
        /*0034*/ 	.word	index@(_ZN7cutlass13device_kernelINS_4gemm6kernel13GemmUniversalIN4cute5tupleIJiiiiEEENS1_10collective13CollectiveMmaINS1_35MainloopSm100TmaUmmaWarpSpecializedILi5ELi2ELi4ENS5_IJNS4_1CILi2EEESB_NSA_ILi1EEEEEEEENS5_IJNSA_ILi256EEENSA_ILi128EEENSA_ILi32EEEEEEaNS5_IJlSC_lEEEaSJ_NS4_8TiledMMAINS4_8MMA_AtomIJNS4_21SM100_MMA_S8_2x1SM_SSIaaiLi256ELi128ELNS4_4UMMA5MajorE0ELSO_0ELNSN_8SaturateE0EEEEEENS4_6LayoutINS5_IJSC_SC_SC_EEENS5_IJNSA_ILi0EEESU_SU_EEEEENS5_IJNS4_10UnderscoreESX_SX_EEEEENS4_28SM100_TMA_2SM_LOAD_MULTICASTENS4_14ComposedLayoutINS4_7SwizzleILi1ELi4ELi3EEENS4_18smem_ptr_flag_bitsILi8EEENSS_INS5_IJNSA_ILi8EEESH_EEENS5_IJSH_SC_EEEEEEEvNS4_8identityENS4_18SM100_TMA_2SM_LOADES1A_vS1B_EENS_8epilogue10collective18CollectiveEpilogueINS1E_23Sm100TmaWarpSpecializedILi2ELi2ELi64ELb0ELb0EEEJNS5_IJSG_SG_SH_EEENS5_IJNSS_ISG_SC_EENSS_INSA_ILi64EEESC_EEEEEaSJ_aSJ_NS1E_6fusion15FusionCallbacksIS1I_NS1O_17LinearCombinationIaiaiLNS_15FloatRoundStyleE2EEES1J_S1N_JEEENS4_5SM1004TMEM4LOAD26SM100_TMEM_LOAD_32dp32b64xENS4_13SM90_TMA_LOADENS11_INS12_ILi2ELi4ELi3EEES15_NSS_INS5_IJS16_S1L_EEENS5_IJS1L_SC_EEEEEEENS4_39AutoVectorizingCopyWithAssumedAlignmentILi128EEENS4_14SM90_TMA_STOREES23_S25_S25_EEEvvEEEEvNT_6ParamsE)
        /*0038*/ 	.word	0x00000000


	//----- nvinfo : EIATTR_MIN_STACK_SIZE
	.align		4
.L_27:
        /*003c*/ 	.byte	0x04, 0x12
        /*003e*/ 	.short	(.L_29 - .L_28)
	.align		4
.L_28:
        /*0040*/ 	.word	index@(_ZN7cutlass13device_kernelINS_4gemm6kernel13GemmUniversalIN4cute5tupleIJiiiiEEENS1_10collective13CollectiveMmaINS1_35MainloopSm100TmaUmmaWarpSpecializedILi5ELi2ELi4ENS5_IJNS4_1CILi2EEESB_NSA_ILi1EEEEEEEENS5_IJNSA_ILi256EEENSA_ILi128EEENSA_ILi32EEEEEEaNS5_IJlSC_lEEEaSJ_NS4_8TiledMMAINS4_8MMA_AtomIJNS4_21SM100_MMA_S8_2x1SM_SSIaaiLi256ELi128ELNS4_4UMMA5MajorE0ELSO_0ELNSN_8SaturateE0EEEEEENS4_6LayoutINS5_IJSC_SC_SC_EEENS5_IJNSA_ILi0EEESU_SU_EEEEENS5_IJNS4_10UnderscoreESX_SX_EEEEENS4_28SM100_TMA_2SM_LOAD_MULTICASTENS4_14ComposedLayoutINS4_7SwizzleILi1ELi4ELi3EEENS4_18smem_ptr_flag_bitsILi8EEENSS_INS5_IJNSA_ILi8EEESH_EEENS5_IJSH_SC_EEEEEEEvNS4_8identityENS4_18SM100_TMA_2SM_LOADES1A_vS1B_EENS_8epilogue10collective18CollectiveEpilogueINS1E_23Sm100TmaWarpSpecializedILi2ELi2ELi64ELb0ELb0EEEJNS5_IJSG_SG_SH_EEENS5_IJNSS_ISG_SC_EENSS_INSA_ILi64EEESC_EEEEEaSJ_aSJ_NS1E_6fusion15FusionCallbacksIS1I_NS1O_17LinearCombinationIaiaiLNS_15FloatRoundStyleE2EEES1J_S1N_JEEENS4_5SM1004TMEM4LOAD26SM100_TMEM_LOAD_32dp32b64xENS4_13SM90_TMA_LOADENS11_INS12_ILi2ELi4ELi3EEES15_NSS_INS5_IJS16_S1L_EEENS5_IJS1L_SC_EEEEEEENS4_39AutoVectorizingCopyWithAssumedAlignmentILi128EEENS4_14SM90_TMA_STOREES23_S25_S25_EEEvvEEEEvNT_6ParamsE)
        /*0044*/ 	.word	0x00000000
.L_29:


//--------------------- .nv.compat                --------------------------
	.section	.nv.compat,"",@"SHT_CUDA_COMPAT_INFO"
	.align	4
        /*0000*/ 	.byte	0x02, 0x09, 0x01, 0x00, 0x02, 0x02, 0x03, 0x00, 0x02, 0x05, 0x06, 0x00, 0x03, 0x07, 0x01, 0x01
        /*0010*/ 	.byte	0x02, 0x03, 0x01, 0x00, 0x02, 0x06, 0x01, 0x00, 0x04, 0x0b, 0x08, 0x00, 0x01, 0x00, 0x00, 0x00
        /*0020*/ 	.byte	0x00, 0x00, 0x00, 0x00


//--------------------- .nv.info._ZN7cutlass13device_kernelINS_4gemm6kernel13GemmUniversalIN4cute5tupleIJiiiiEEENS1_10collective13CollectiveMmaINS1_35MainloopSm100TmaUmmaWarpSpecializedILi5ELi2ELi4ENS5_IJNS4_1CILi2EEESB_NSA_ILi1EEEEEEEENS5_IJNSA_ILi256EEENSA_ILi128EEENSA_ILi32EEEEEEaNS5_IJlSC_lEEEaSJ_NS4_8TiledMMAINS4_8MMA_AtomIJNS4_21SM100_MMA_S8_2x1SM_SSIaaiLi256ELi128ELNS4_4UMMA5MajorE0ELSO_0ELNSN_8SaturateE0EEEEEENS4_6LayoutINS5_IJSC_SC_SC_EEENS5_IJNSA_ILi0EEESU_SU_EEEEENS5_IJNS4_10UnderscoreESX_SX_EEEEENS4_28SM100_TMA_2SM_LOAD_MULTICASTENS4_14ComposedLayoutINS4_7SwizzleILi1ELi4ELi3EEENS4_18smem_ptr_flag_bitsILi8EEENSS_INS5_IJNSA_ILi8EEESH_EEENS5_IJSH_SC_EEEEEEEvNS4_8identityENS4_18SM100_TMA_2SM_LOADES1A_vS1B_EENS_8epilogue10collective18CollectiveEpilogueINS1E_23Sm100TmaWarpSpecializedILi2ELi2ELi64ELb0ELb0EEEJNS5_IJSG_SG_SH_EEENS5_IJNSS_ISG_SC_EENSS_INSA_ILi64EEESC_EEEEEaSJ_aSJ_NS1E_6fusion15FusionCallbacksIS1I_NS1O_17LinearCombinationIaiaiLNS_15FloatRoundStyleE2EEES1J_S1N_JEEENS4_5SM1004TMEM4LOAD26SM100_TMEM_LOAD_32dp32b64xENS4_13SM90_TMA_LOADENS11_INS12_ILi2ELi4ELi3EEES15_NSS_INS5_IJS16_S1L_EEENS5_IJS1L_SC_EEEEEEENS4_39AutoVectorizingCopyWithAssumedAlignmentILi128EEENS4_14SM90_TMA_STOREES23_S25_S25_EEEvvEEEEvNT_6ParamsE --------------------------
	.section	.nv.info._ZN7cutlass13device_kernelINS_4gemm6kernel13GemmUniversalIN4cute5tupleIJiiiiEEENS1_10collective13CollectiveMmaINS1_35MainloopSm100TmaUmmaWarpSpecializedILi5ELi2ELi4ENS5_IJNS4_1CILi2EEESB_NSA_ILi1EEEEEEEENS5_IJNSA_ILi256EEENSA_ILi128EEENSA_ILi32EEEEEEaNS5_IJlSC_lEEEaSJ_NS4_8TiledMMAINS4_8MMA_AtomIJNS4_21SM100_MMA_S8_2x1SM_SSIaaiLi256ELi128ELNS4_4UMMA5MajorE0ELSO_0ELNSN_8SaturateE0EEEEEENS4_6LayoutINS5_IJSC_SC_SC_EEENS5_IJNSA_ILi0EEESU_SU_EEEEENS5_IJNS4_10UnderscoreESX_SX_EEEEENS4_28SM100_TMA_2SM_LOAD_MULTICASTENS4_14ComposedLayoutINS4_7SwizzleILi1ELi4ELi3EEENS4_18smem_ptr_flag_bitsILi8EEENSS_INS5_IJNSA_ILi8EEESH_EEENS5_IJSH_SC_EEEEEEEvNS4_8identityENS4_18SM100_TMA_2SM_LOADES1A_vS1B_EENS_8epilogue10collective18CollectiveEpilogueINS1E_23Sm100TmaWarpSpecializedILi2ELi2ELi64ELb0ELb0EEEJNS5_IJSG_SG_SH_EEENS5_IJNSS_ISG_SC_EENSS_INSA_ILi64EEESC_EEEEEaSJ_aSJ_NS1E_6fusion15FusionCallbacksIS1I_NS1O_17LinearCombinationIaiaiLNS_15FloatRoundStyleE2EEES1J_S1N_JEEENS4_5SM1004TMEM4LOAD26SM100_TMEM_LOAD_32dp32b64xENS4_13SM90_TMA_LOADENS11_INS12_ILi2ELi4ELi3EEES15_NSS_INS5_IJS16_S1L_EEENS5_IJS1L_SC_EEEEEEENS4_39AutoVectorizingCopyWithAssumedAlignmentILi128EEENS4_14SM90_TMA_STOREES23_S25_S25_EEEvvEEEEvNT_6ParamsE,"",@"SHT_CUDA_INFO"
	.sectionflags	@""
	.align	4


	//----- nvinfo : EIATTR_CUDA_API_VERSION
	.align		4
        /*0000*/ 	.byte	0x04, 0x37
        /*0002*/ 	.short	(.L_31 - .L_30)
.L_30:
        /*0004*/ 	.word	0x00000082


	//----- nvinfo : EIATTR_KPARAM_INFO
	.align		4
.L_31:
        /*0008*/ 	.byte	0x04, 0x17
        /*000a*/ 	.short	(.L_33 - .L_32)
.L_32:
        /*000c*/ 	.word	0x00000000
        /*0010*/ 	.short	0x0000
        /*0012*/ 	.short	0x0000
        /*0014*/ 	.byte	0x00, 0xf0, 0x01, 0x20


	//----- nvinfo : EIATTR_AT_ENTRY_FRAGMENTS
	.align		4
.L_33:
        /*0018*/ 	.byte	0x04, 0x4f
        /*001a*/ 	.short	(.L_35 - .L_34)


	//   ....[0]....
.L_34:
        /*001c*/ 	.word	0x00000007


	//----- nvinfo : EIATTR_RESERVED_SMEM_USED
	.align		4
.L_35:
        /*0020*/ 	.byte	0x01, 0x41
	.zero		2


	//----- nvinfo : EIATTR_SPARSE_MMA_MASK
	.align		4
        /*0024*/ 	.byte	0x03, 0x50
        /*0026*/ 	.short	0x0000


	//----- nvinfo : EIATTR_TCGEN05_2CTA_USED
	.align		4
        /*0028*/ 	.byte	0x01, 0x52
	.zero		2


	//----- nvinfo : EIATTR_MAXREG_COUNT
	.align		4
        /*002c*/ 	.byte	0x03, 0x1b
        /*002e*/ 	.short	0x00ff


	//----- nvinfo : EIATTR_NUM_BARRIERS
	.align		4
        /*0030*/ 	.byte	0x02, 0x4c
        /*0032*/ 	.byte	0x07
	.zero		1


	//----- nvinfo : EIATTR_EXTERNS
	.align		4
        /*0034*/ 	.byte	0x04, 0x0f
        /*0036*/ 	.short	(.L_37 - .L_36)


	//   ....[0]....
	.align		4
.L_36:
        /*0038*/ 	.word	index@(__assertfail)


	//----- nvinfo : EIATTR_MERCURY_ISA_VERSION
	.align		4
.L_37:
        /*003c*/ 	.byte	0x03, 0x5f
        /*003e*/ 	.short	0x0101


	//----- nvinfo : EIATTR_INT_WARP_WIDE_INSTR_OFFSETS
	.align		4
        /*0040*/ 	.byte	0x04, 0x31
        /*0042*/ 	.short	(.L_39 - .L_38)


	//   ....[0]....
.L_38:
        /*0044*/ 	.word	0x00000d50


	//   ....[1]....
        /*0048*/ 	.word	0x00000df0


	//   ....[2]....
        /*004c*/ 	.word	0x00004200


	//   ....[3]....
        /*0050*/ 	.word	0x00004220


	//   ....[4]....
        /*0054*/ 	.word	0x00004250


	//   ....[5]....
        /*0058*/ 	.word	0x00004d70


	//   ....[6]....
        /*005c*/ 	.word	0x00004de0


	//   ....[7]....
        /*0060*/ 	.word	0x00004ec0


	//   ....[8]....
        /*0064*/ 	.word	0x00004f70


	//----- nvinfo : EIATTR_COOP_GROUP_MASK_REGIDS
	.align		4
.L_39:
        /*0068*/ 	.byte	0x04, 0x29
        /*006a*/ 	.short	(.L_41 - .L_40)


	//   ....[0]....
.L_40:
        /*006c*/ 	.word	0xffffffff


	//   ....[1]....
        /*0070*/ 	.word	0xffffffff


	//   ....[2]....
        /*0074*/ 	.word	0xffffffff


	//   ....[3]....
        /*0078*/ 	.word	0xffffffff


	//   ....[4]....
        /*007c*/ 	.word	0xffffffff


	//   ....[5]....
        /*0080*/ 	.word	0xffffffff


	//   ....[6]....
        /*0084*/ 	.word	0xffffffff


	//   ....[7]....
        /*0088*/ 	.word	0xffffffff


	//   ....[8]....
        /*008c*/ 	.word	0xffffffff


	//   ....[9]....
        /*0090*/ 	.word	0xffffffff


	//   ....[10]....
        /*0094*/ 	.word	0xffffffff


	//   ....[11]....
        /*0098*/ 	.word	0xffffffff


	//   ....[12]....
        /*009c*/ 	.word	0xffffffff


	//   ....[13]....
        /*00a0*/ 	.word	0xffffffff


	//----- nvinfo : EIATTR_COOP_GROUP_INSTR_OFFSETS
	.align		4
.L_41:
        /*00a4*/ 	.byte	0x04, 0x28
        /*00a6*/ 	.short	(.L_43 - .L_42)


	//   ....[0]....
.L_42:
        /*00a8*/ 	.word	0x000000b0


	//   ....[1]....
        /*00ac*/ 	.word	0x00000520


	//   ....[2]....
        /*00b0*/ 	.word	0x00000700


	//   ....[3]....
        /*00b4*/ 	.word	0x00000850


	//   ....[4]....
        /*00b8*/ 	.word	0x00000940


	//   ....[5]....
        /*00bc*/ 	.word	0x00000aa0


	//   ....[6]....
        /*00c0*/ 	.word	0x00000c30


	//   ....[7]....
        /*00c4*/ 	.word	0x00000e70


	//   ....[8]....
        /*00c8*/ 	.word	0x000021f0


	//   ....[9]....
        /*00cc*/ 	.word	0x00003130


	//   ....[10]....
        /*00d0*/ 	.word	0x00003600


	//   ....[11]....
        /*00d4*/ 	.word	0x00003630


	//   ....[12]....
        /*00d8*/ 	.word	0x00004100


	//   ....[13]....
        /*00dc*/ 	.word	0x00004310


	//----- nvinfo : EIATTR_VRC_CTA_INIT_COUNT
	.align		4
.L_43:
        /*00e0*/ 	.byte	0x02, 0x4a
        /*00e2*/ 	.byte	0x80
	.zero		1


	//----- nvinfo : EIATTR_SYSCALL_OFFSETS
	.align		4
        /*00e4*/ 	.byte	0x04, 0x46
        /*00e6*/ 	.short	(.L_45 - .L_44)


	//   ....[0]....
.L_44:
        /*00e8*/ 	.word	0x00005b60


	//   ....[1]....
        /*00ec*/ 	.word	0x00005ca0


	//   ....[2]....
        /*00f0*/ 	.word	0x00006530


	//   ....[3]....
        /*00f4*/ 	.word	0x00007b30


	//----- nvinfo : EIATTR_MBARRIER_INSTR_OFFSETS
	.align		4
.L_45:
        /*00f8*/ 	.byte	0x04, 0x39
        /*00fa*/ 	.short	(.L_47 - .L_46)


	//   ....[0]....
.L_46:
        /*00fc*/ 	.word	0x00000650
        /*0100*/ 	.word	0x000000ff
        /*0104*/ 	.word	0x00000000
        /*0108*/ 	.short	0x0100
        /*010a*/ 	.byte	0x04
	.zero		1


	//   ....[1]....
        /*010c*/ 	.word	0x00000660
        /*0110*/ 	.word	0x000000ff
        /*0114*/ 	.word	0x00000028
        /*0118*/ 	.short	0x0100
        /*011a*/ 	.byte	0x04
	.zero		1


	//   ....[2]....
        /*011c*/ 	.word	0x00000670
        /*0120*/ 	.word	0x000000ff
        /*0124*/ 	.word	0x00000008
        /*0128*/ 	.short	0x0100
        /*012a*/ 	.byte	0x04
	.zero		1


	//   ....[3]....
        /*012c*/ 	.word	0x00000680
        /*0130*/ 	.word	0x000000ff
        /*0134*/ 	.word	0x00000030
        /*0138*/ 	.short	0x0100
        /*013a*/ 	.byte	0x04
	.zero		1


	//   ....[4]....
        /*013c*/ 	.word	0x00000690
        /*0140*/ 	.word	0x000000ff
        /*0144*/ 	.word	0x00000010
        /*0148*/ 	.short	0x0100
        /*014a*/ 	.byte	0x04
	.zero		1


	//   ....[5]....
        /*014c*/ 	.word	0x000006a0
        /*0150*/ 	.word	0x000000ff
        /*0154*/ 	.word	0x00000038
        /*0158*/ 	.short	0x0100
        /*015a*/ 	.byte	0x04
	.zero		1


	//   ....[6]....
        /*015c*/ 	.word	0x000006b0
        /*0160*/ 	.word	0x000000ff
        /*0164*/ 	.word	0x00000018
        /*0168*/ 	.short	0x0100
        /*016a*/ 	.byte	0x04
	.zero		1


	//   ....[7]....
        /*016c*/ 	.word	0x000006c0
        /*0170*/ 	.word	0x000000ff
        /*0174*/ 	.word	0x00000040
        /*0178*/ 	.short	0x0100
        /*017a*/ 	.byte	0x04
	.zero		1


	//   ....[8]....
        /*017c*/ 	.word	0x000006d0
        /*0180*/ 	.word	0x000000ff
        /*0184*/ 	.word	0x00000020
        /*0188*/ 	.short	0x0100
        /*018a*/ 	.byte	0x04
	.zero		1


	//   ....[9]....
        /*018c*/ 	.word	0x000006e0
        /*0190*/ 	.word	0x000000ff
        /*0194*/ 	.word	0x00000048
        /*0198*/ 	.short	0x0100
        /*019a*/ 	.byte	0x04
	.zero		1


	//   ....[10]....
        /*019c*/ 	.word	0x00000800
        /*01a0*/ 	.word	0x000000ff
        /*01a4*/ 	.word	0x00000050
        /*01a8*/ 	.short	0x0100
        /*01aa*/ 	.byte	0x04
	.zero		1


	//   ....[11]....
        /*01ac*/ 	.word	0x00000810
        /*01b0*/ 	.word	0x000000ff
        /*01b4*/ 	.word	0x00000060
        /*01b8*/ 	.short	0x0100
        /*01ba*/ 	.byte	0x04
	.zero		1


	//   ....[12]....
        /*01bc*/ 	.word	0x00000820
        /*01c0*/ 	.word	0x000000ff
        /*01c4*/ 	.word	0x00000058
        /*01c8*/ 	.short	0x0100
        /*01ca*/ 	.byte	0x04
	.zero		1


	//   ....[13]....
        /*01cc*/ 	.word	0x00000830
        /*01d0*/ 	.word	0x000000ff
        /*01d4*/ 	.word	0x00000068
        /*01d8*/ 	.short	0x0100
        /*01da*/ 	.byte	0x04
	.zero		1


	//   ....[14]....
        /*01dc*/ 	.word	0x00000910
        /*01e0*/ 	.word	0x000000ff
        /*01e4*/ 	.word	0x00000070
        /*01e8*/ 	.short	0x0100
        /*01ea*/ 	.byte	0x06
	.zero		1


	//   ....[15]....
        /*01ec*/ 	.word	0x00000920
        /*01f0*/ 	.word	0x000000ff
        /*01f4*/ 	.word	0x00000078
        /*01f8*/ 	.short	0x0100
        /*01fa*/ 	.byte	0x06
	.zero		1


	//   ....[16]....
        /*01fc*/ 	.word	0x00000a50
        /*0200*/ 	.word	0x000000ff
        /*0204*/ 	.word	0x00000080
        /*0208*/ 	.short	0x0100
        /*020a*/ 	.byte	0x06
	.zero		1


	//   ....[17]....
        /*020c*/ 	.word	0x00000a60
        /*0210*/ 	.word	0x000000ff
        /*0214*/ 	.word	0x00000090
        /*0218*/ 	.short	0x0100
        /*021a*/ 	.byte	0x06
	.zero		1


	//   ....[18]....
        /*021c*/ 	.word	0x00000a70
        /*0220*/ 	.word	0x000000ff
        /*0224*/ 	.word	0x00000088
        /*0228*/ 	.short	0x0100
        /*022a*/ 	.byte	0x06
	.zero		1


	//   ....[19]....
        /*022c*/ 	.word	0x00000a80
        /*0230*/ 	.word	0x000000ff
        /*0234*/ 	.word	0x00000098
        /*0238*/ 	.short	0x0100
        /*023a*/ 	.byte	0x06
	.zero		1


	//   ....[20]....
        /*023c*/ 	.word	0x00000ba0
        /*0240*/ 	.word	0x000000ff
        /*0244*/ 	.word	0x000000a0
        /*0248*/ 	.short	0x0100
        /*024a*/ 	.byte	0x04
	.zero		1


	//   ....[21]....
        /*024c*/ 	.word	0x00000bb0
        /*0250*/ 	.word	0x000000ff
        /*0254*/ 	.word	0x000000c0
        /*0258*/ 	.short	0x0100
        /*025a*/ 	.byte	0x04
	.zero		1


	//   ....[22]....
        /*025c*/ 	.word	0x00000bc0
        /*0260*/ 	.word	0x000000ff
        /*0264*/ 	.word	0x000000a8
        /*0268*/ 	.short	0x0100
        /*026a*/ 	.byte	0x04
	.zero		1


	//   ....[23]....
        /*026c*/ 	.word	0x00000bd0
        /*0270*/ 	.word	0x000000ff
        /*0274*/ 	.word	0x000000c8
        /*0278*/ 	.short	0x0100
        /*027a*/ 	.byte	0x04
	.zero		1


	//   ....[24]....
        /*027c*/ 	.word	0x00000be0
        /*0280*/ 	.word	0x000000ff
        /*0284*/ 	.word	0x000000b0
        /*0288*/ 	.short	0x0100
        /*028a*/ 	.byte	0x04
	.zero		1


	//   ....[25]....
        /*028c*/ 	.word	0x00000bf0
        /*0290*/ 	.word	0x000000ff
        /*0294*/ 	.word	0x000000d0
        /*0298*/ 	.short	0x0100
        /*029a*/ 	.byte	0x04
	.zero		1


	//   ....[26]....
        /*029c*/ 	.word	0x00000c00
        /*02a0*/ 	.word	0x000000ff
        /*02a4*/ 	.word	0x000000b8
        /*02a8*/ 	.short	0x0100
        /*02aa*/ 	.byte	0x04
	.zero		1


	//   ....[27]....
        /*02ac*/ 	.word	0x00000c10
        /*02b0*/ 	.word	0x000000ff
        /*02b4*/ 	.word	0x000000d8
        /*02b8*/ 	.short	0x0100
        /*02ba*/ 	.byte	0x04
	.zero		1


	//   ....[28]....
        /*02bc*/ 	.word	0x00000d00
        /*02c0*/ 	.word	0x000000ff
        /*02c4*/ 	.word	0x000000e0
        /*02c8*/ 	.short	0x0100
        /*02ca*/ 	.byte	0x04
	.zero		1


	//   ....[29]....
        /*02cc*/ 	.word	0x00000d10
        /*02d0*/ 	.word	0x000000ff
        /*02d4*/ 	.word	0x000000f0
        /*02d8*/ 	.short	0x0100
        /*02da*/ 	.byte	0x04
	.zero		1


	//   ....[30]....
        /*02dc*/ 	.word	0x00000d20
        /*02e0*/ 	.word	0x000000ff
        /*02e4*/ 	.word	0x000000e8
        /*02e8*/ 	.short	0x0100
        /*02ea*/ 	.byte	0x04
	.zero		1


	//   ....[31]....
        /*02ec*/ 	.word	0x00000d30
        /*02f0*/ 	.word	0x000000ff
        /*02f4*/ 	.word	0x000000f8
        /*02f8*/ 	.short	0x0100
        /*02fa*/ 	.byte	0x04
	.zero		1


	//   ....[32]....
        /*02fc*/ 	.word	0x00000e30
        /*0300*/ 	.word	0x000000ff
        /*0304*/ 	.word	0x00000100
        /*0308*/ 	.short	0x0100
        /*030a*/ 	.byte	0x06
	.zero		1


	//   ....[33]....
        /*030c*/ 	.word	0x00001a10
        /*0310*/ 	.word	0x00000003
        /*0314*/ 	.word	0x000000f0
        /*0318*/ 	.short	0x010a
        /*031a*/ 	.byte	0xff
	.zero		1


	//   ....[34]....
        /*031c*/ 	.word	0x00001a40
        /*0320*/ 	.word	0x00000003
        /*0324*/ 	.word	0x000000e0
        /*0328*/ 	.short	0x0101
        /*032a*/ 	.byte	0xff
	.zero		1


	//   ....[35]....
        /*032c*/ 	.word	0x00001b00
        /*0330*/ 	.word	0x000000ff
        /*0334*/ 	.word	0x00000028
        /*0338*/ 	.short	0x010a
        /*033a*/ 	.byte	0x04
	.zero		1


	//   ....[36]....
        /*033c*/ 	.word	0x00001bd0
        /*0340*/ 	.word	0x000000ff
        /*0344*/ 	.word	0x00000028
        /*0348*/ 	.short	0x010a
        /*034a*/ 	.byte	0x21
	.zero		1


	//   ....[37]....
        /*034c*/ 	.word	0x00001d90
        /*0350*/ 	.word	0x000000ff
        /*0354*/ 	.word	0x00000028
        /*0358*/ 	.short	0x010a
        /*035a*/ 	.byte	0x07
	.zero		1


	//   ....[38]....
        /*035c*/ 	.word	0x00001e90
        /*0360*/ 	.word	0x000000ff
        /*0364*/ 	.word	0x00000078
        /*0368*/ 	.short	0x0101
        /*036a*/ 	.byte	0x06
	.zero		1


	//   ....[39]....
        /*036c*/ 	.word	0x00001eb0
        /*0370*/ 	.word	0x000000ff
        /*0374*/ 	.word	0x00000028
        /*0378*/ 	.short	0x010a
        /*037a*/ 	.byte	0x04
	.zero		1


	//   ....[40]....
        /*037c*/ 	.word	0x00001f30
        /*0380*/ 	.word	0x000000ff
        /*0384*/ 	.word	0x00000028
        /*0388*/ 	.short	0x010a
        /*038a*/ 	.byte	0x11
	.zero		1


	//   ....[41]....
        /*038c*/ 	.word	0x000020c0
        /*0390*/ 	.word	0x000000ff
        /*0394*/ 	.word	0x00000028
        /*0398*/ 	.short	0x010a
        /*039a*/ 	.byte	0x08
	.zero		1


	//   ....[42]....
        /*039c*/ 	.word	0x00002220
        /*03a0*/ 	.word	0x00000003
        /*03a4*/ 	.word	0x00000080
        /*03a8*/ 	.short	0x010a
        /*03aa*/ 	.byte	0xff
	.zero		1


	//   ....[43]....
        /*03ac*/ 	.word	0x00002370
        /*03b0*/ 	.word	0x00000000
        /*03b4*/ 	.word	0x00000000
        /*03b8*/ 	.short	0x0101
        /*03ba*/ 	.byte	0xff
	.zero		1


	//   ....[44]....
        /*03bc*/ 	.word	0x00002920
        /*03c0*/ 	.word	0x000000ff
        /*03c4*/ 	.word	0x00000000
        /*03c8*/ 	.short	0x010a
        /*03ca*/ 	.byte	0x04
	.zero		1


	//   ....[45]....
        /*03cc*/ 	.word	0x000029b0
        /*03d0*/ 	.word	0x000000ff
        /*03d4*/ 	.word	0x00000000
        /*03d8*/ 	.short	0x010a
        /*03da*/ 	.byte	0x05
	.zero		1


	//   ....[46]....
        /*03dc*/ 	.word	0x00002a40
        /*03e0*/ 	.word	0x000000ff
        /*03e4*/ 	.word	0x00000000
        /*03e8*/ 	.short	0x010a
        /*03ea*/ 	.byte	0x05
	.zero		1


	//   ....[47]....
        /*03ec*/ 	.word	0x00002ad0
        /*03f0*/ 	.word	0x000000ff
        /*03f4*/ 	.word	0x00000000
        /*03f8*/ 	.short	0x010a
        /*03fa*/ 	.byte	0x05
	.zero		1


	//   ....[48]....
        /*03fc*/ 	.word	0x00002b70
        /*0400*/ 	.word	0x00000000
        /*0404*/ 	.word	0x00000000
        /*0408*/ 	.short	0x010a
        /*040a*/ 	.byte	0xff
	.zero		1


	//   ....[49]....
        /*040c*/ 	.word	0x00002c90
        /*0410*/ 	.word	0x00000002
        /*0414*/ 	.word	0x000000e0
        /*0418*/ 	.short	0x010a
        /*041a*/ 	.byte	0xff
	.zero		1


	//   ....[50]....
        /*041c*/ 	.word	0x00002cf0
        /*0420*/ 	.word	0x00000004
        /*0424*/ 	.word	0x00000000
        /*0428*/ 	.short	0x0101
        /*042a*/ 	.byte	0xff
	.zero		1


	//   ....[51]....
        /*042c*/ 	.word	0x00002d10
        /*0430*/ 	.word	0x000000ff
        /*0434*/ 	.word	0x00000090
        /*0438*/ 	.short	0x010a
        /*043a*/ 	.byte	0x04
	.zero		1


	//   ....[52]....
        /*043c*/ 	.word	0x00002e30
        /*0440*/ 	.word	0x00000002
        /*0444*/ 	.word	0x00000080
        /*0448*/ 	.short	0x010a
        /*044a*/ 	.byte	0xff
	.zero		1


	//   ....[53]....
        /*044c*/ 	.word	0x00002f40
        /*0450*/ 	.word	0x00000002
        /*0454*/ 	.word	0x00000000
        /*0458*/ 	.short	0x0101
        /*045a*/ 	.byte	0xff
	.zero		1


	//   ....[54]....
        /*045c*/ 	.word	0x00002fd0
        /*0460*/ 	.word	0x000000ff
        /*0464*/ 	.word	0x00000090
        /*0468*/ 	.short	0x0106
        /*046a*/ 	.byte	0x04
	.zero		1


	//   ....[55]....
        /*046c*/ 	.word	0x00002ff0
        /*0470*/ 	.word	0x000000ff
        /*0474*/ 	.word	0x00000090
        /*0478*/ 	.short	0x010a
        /*047a*/ 	.byte	0x04
	.zero		1


	//   ....[56]....
        /*047c*/ 	.word	0x00003080
        /*0480*/ 	.word	0x000000ff
        /*0484*/ 	.word	0x00000090
        /*0488*/ 	.short	0x0106
        /*048a*/ 	.byte	0x07
	.zero		1


	//   ....[57]....
        /*048c*/ 	.word	0x000030c0
        /*0490*/ 	.word	0x00000000
        /*0494*/ 	.word	0x00000090
        /*0498*/ 	.short	0x010a
        /*049a*/ 	.byte	0xff
	.zero		1


	//   ....[58]....
        /*049c*/ 	.word	0x00003300
        /*04a0*/ 	.word	0x000000ff
        /*04a4*/ 	.word	0x00000008
        /*04a8*/ 	.short	0x010a
        /*04aa*/ 	.byte	0x05
	.zero		1


	//   ....[59]....
        /*04ac*/ 	.word	0x00003320
        /*04b0*/ 	.word	0x000000ff
        /*04b4*/ 	.word	0x00000008
        /*04b8*/ 	.short	0x010a
        /*04ba*/ 	.byte	0x05
	.zero		1


	//   ....[60]....
        /*04bc*/ 	.word	0x000034b0
        /*04c0*/ 	.word	0x000000ff
        /*04c4*/ 	.word	0x00000008
        /*04c8*/ 	.short	0x010a
        /*04ca*/ 	.byte	0x05
	.zero		1


	//   ....[61]....
        /*04cc*/ 	.word	0x000034d0
        /*04d0*/ 	.word	0x000000ff
        /*04d4*/ 	.word	0x00000008
        /*04d8*/ 	.short	0x010a
        /*04da*/ 	.byte	0x05
	.zero		1


	//   ....[62]....
        /*04dc*/ 	.word	0x00003590
        /*04e0*/ 	.word	0x000000ff
        /*04e4*/ 	.word	0x00000000
        /*04e8*/ 	.short	0x0101
        /*04ea*/ 	.byte	0x04
	.zero		1


	//   ....[63]....
        /*04ec*/ 	.word	0x00003870
        /*04f0*/ 	.word	0x00000000
        /*04f4*/ 	.word	0x00000080
        /*04f8*/ 	.short	0x010a
        /*04fa*/ 	.byte	0xff
	.zero		1


	//   ....[64]....
        /*04fc*/ 	.word	0x00003930
        /*0500*/ 	.word	0x00000000
        /*0504*/ 	.word	0x00000000
        /*0508*/ 	.short	0x0101
        /*050a*/ 	.byte	0xff
	.zero		1


	//   ....[65]....
        /*050c*/ 	.word	0x000039e0
        /*0510*/ 	.word	0x000000ff
        /*0514*/ 	.word	0x00000000
        /*0518*/ 	.short	0x010a
        /*051a*/ 	.byte	0x04
	.zero		1


	//   ....[66]....
        /*051c*/ 	.word	0x000039f0
        /*0520*/ 	.word	0x000000ff
        /*0524*/ 	.word	0x000000c0
        /*0528*/ 	.short	0x010a
        /*052a*/ 	.byte	0x13
	.zero		1


	//   ....[67]....
        /*052c*/ 	.word	0x00003ab0
        /*0530*/ 	.word	0x000000ff
        /*0534*/ 	.word	0x00000000
        /*0538*/ 	.short	0x010a
        /*053a*/ 	.byte	0x06
	.zero		1


	//   ....[68]....
        /*053c*/ 	.word	0x00003bd0
        /*0540*/ 	.word	0x000000ff
        /*0544*/ 	.word	0x00000000
        /*0548*/ 	.short	0x010a
        /*054a*/ 	.byte	0x04
	.zero		1


	//   ....[69]....
        /*054c*/ 	.word	0x00003df0
        /*0550*/ 	.word	0x000000ff
        /*0554*/ 	.word	0x00000000
        /*0558*/ 	.short	0x010a
        /*055a*/ 	.byte	0x04
	.zero		1


	//   ....[70]....
        /*055c*/ 	.word	0x00003e80
        /*0560*/ 	.word	0x000000ff
        /*0564*/ 	.word	0x00000000
        /*0568*/ 	.short	0x010a
        /*056a*/ 	.byte	0x05
	.zero		1


	//   ....[71]....
        /*056c*/ 	.word	0x00003f10
        /*0570*/ 	.word	0x000000ff
        /*0574*/ 	.word	0x00000000
        /*0578*/ 	.short	0x010a
        /*057a*/ 	.byte	0x05
	.zero		1


	//   ....[72]....
        /*057c*/ 	.word	0x00003fb0
        /*0580*/ 	.word	0x00000000
        /*0584*/ 	.word	0x00000000
        /*0588*/ 	.short	0x010a
        /*058a*/ 	.byte	0xff
	.zero		1


	//   ....[73]....
        /*058c*/ 	.word	0x00003ff0
        /*0590*/ 	.word	0x00000000
        /*0594*/ 	.word	0x00000000
        /*0598*/ 	.short	0x010a
        /*059a*/ 	.byte	0xff
	.zero		1


	//   ....[74]....
        /*059c*/ 	.word	0x00004060
        /*05a0*/ 	.word	0x000000ff
        /*05a4*/ 	.word	0x00000000
        /*05a8*/ 	.short	0x0101
        /*05aa*/ 	.byte	0x04
	.zero		1


	//   ....[75]....
        /*05ac*/ 	.word	0x000040a0
        /*05b0*/ 	.word	0x000000ff
        /*05b4*/ 	.word	0x00000100
        /*05b8*/ 	.short	0x010a
        /*05ba*/ 	.byte	0x0d
	.zero		1


	//   ....[76]....
        /*05bc*/ 	.word	0x000040f0
        /*05c0*/ 	.word	0x000000ff
        /*05c4*/ 	.word	0x00000000
        /*05c8*/ 	.short	0x0101
        /*05ca*/ 	.byte	0x04
	.zero		1


	//   ....[77]....
        /*05cc*/ 	.word	0x00004570
        /*05d0*/ 	.word	0x0000000c
        /*05d4*/ 	.word	0x00000080
        /*05d8*/ 	.short	0x010a
        /*05da*/ 	.byte	0xff
	.zero		1


	//   ....[78]....
        /*05dc*/ 	.word	0x000046e0
        /*05e0*/ 	.word	0x00000000
        /*05e4*/ 	.word	0x00000000
        /*05e8*/ 	.short	0x0101
        /*05ea*/ 	.byte	0xff
	.zero		1


	//   ....[79]....
        /*05ec*/ 	.word	0x00004b70
        /*05f0*/ 	.word	0x000000ff
        /*05f4*/ 	.word	0x00000078
        /*05f8*/ 	.short	0x010a
        /*05fa*/ 	.byte	0x15
	.zero		1


	//   ....[80]....
        /*05fc*/ 	.word	0x00004cf0
        /*0600*/ 	.word	0x000000ff
        /*0604*/ 	.word	0x00000060
        /*0608*/ 	.short	0x010a
        /*060a*/ 	.byte	0x15
	.zero		1


	//   ....[81]....
        /*060c*/ 	.word	0x00004e70
        /*0610*/ 	.word	0x000000ff
        /*0614*/ 	.word	0x00000050
        /*0618*/ 	.short	0x010b
        /*061a*/ 	.byte	0x15
	.zero		1


	//   ....[82]....
        /*061c*/ 	.word	0x00004e80
        /*0620*/ 	.word	0x000000ff
        /*0624*/ 	.word	0x00000000
        /*0628*/ 	.short	0x0101
        /*062a*/ 	.byte	0x06
	.zero		1


	//   ....[83]....
        /*062c*/ 	.word	0x00004e90
        /*0630*/ 	.word	0x000000ff
        /*0634*/ 	.word	0x00000068
        /*0638*/ 	.short	0x010a
        /*063a*/ 	.byte	0x15
	.zero		1


	//   ....[84]....
        /*063c*/ 	.word	0x00005080
        /*0640*/ 	.word	0x000000ff
        /*0644*/ 	.word	0x00000058
        /*0648*/ 	.short	0x010b
        /*064a*/ 	.byte	0x15
	.zero		1


	//   ....[85]....
        /*064c*/ 	.word	0x00005090
        /*0650*/ 	.word	0x000000ff
        /*0654*/ 	.word	0x00000000
        /*0658*/ 	.short	0x0101
        /*065a*/ 	.byte	0x21
	.zero		1


	//   ....[86]....
        /*065c*/ 	.word	0x000050c0
        /*0660*/ 	.word	0x000000ff
        /*0664*/ 	.word	0x00000060
        /*0668*/ 	.short	0x010a
        /*066a*/ 	.byte	0x15
	.zero		1


	//   ....[87]....
        /*066c*/ 	.word	0x00005100
        /*0670*/ 	.word	0x00000000
        /*0674*/ 	.word	0x00000068
        /*0678*/ 	.short	0x010a
        /*067a*/ 	.byte	0xff
	.zero		1


	//   ....[88]....
        /*067c*/ 	.word	0x00005400
        /*0680*/ 	.word	0x00000003
        /*0684*/ 	.word	0x00000080
        /*0688*/ 	.short	0x010a
        /*068a*/ 	.byte	0xff
	.zero		1


	//   ....[89]....
        /*068c*/ 	.word	0x00005580
        /*0690*/ 	.word	0x00000000
        /*0694*/ 	.word	0x00000000
        /*0698*/ 	.short	0x0101
        /*069a*/ 	.byte	0xff
	.zero		1


	//   ....[90]....
        /*069c*/ 	.word	0x000060d0
        /*06a0*/ 	.word	0x00000003
        /*06a4*/ 	.word	0x00000050
        /*06a8*/ 	.short	0x010a
        /*06aa*/ 	.byte	0xff
	.zero		1


	//   ....[91]....
        /*06ac*/ 	.word	0x00006110
        /*06b0*/ 	.word	0x00000090
        /*06b4*/ 	.word	0x000000a0
        /*06b8*/ 	.short	0x010a
        /*06ba*/ 	.byte	0xff
	.zero		1


	//   ....[92]....
        /*06bc*/ 	.word	0x00006250
        /*06c0*/ 	.word	0x00000003
        /*06c4*/ 	.word	0x00000050
        /*06c8*/ 	.short	0x010a
        /*06ca*/ 	.byte	0xff
	.zero		1


	//   ....[93]....
        /*06cc*/ 	.word	0x000063b0
        /*06d0*/ 	.word	0x00000000
        /*06d4*/ 	.word	0x00000000
        /*06d8*/ 	.short	0x0101
        /*06da*/ 	.byte	0xff
	.zero		1


	//   ....[94]....
        /*06dc*/ 	.word	0x00006410
        /*06e0*/ 	.word	0x00000090
        /*06e4*/ 	.word	0x000000a0
        /*06e8*/ 	.short	0x010a
        /*06ea*/ 	.byte	0xff
	.zero		1


	//   ....[95]....
        /*06ec*/ 	.word	0x000077a0
        /*06f0*/ 	.word	0x00000072
        /*06f4*/ 	.word	0x00000050
        /*06f8*/ 	.short	0x010a
        /*06fa*/ 	.byte	0xff
	.zero		1


	//   ....[96]....
        /*06fc*/ 	.word	0x00007870
        /*0700*/ 	.word	0x00000072
        /*0704*/ 	.word	0x00000050
        /*0708*/ 	.short	0x010a
        /*070a*/ 	.byte	0xff
	.zero		1


	//   ....[97]....
        /*070c*/ 	.word	0x000079b0
        /*0710*/ 	.word	0x00000003
        /*0714*/ 	.word	0x00000000
        /*0718*/ 	.short	0x0101
        /*071a*/ 	.byte	0xff
	.zero		1


	//   ....[98]....
        /*071c*/ 	.word	0x00007c90
        /*0720*/ 	.word	0x00000090
        /*0724*/ 	.word	0x00000000
        /*0728*/ 	.short	0x0101
        /*072a*/ 	.byte	0xff
	.zero		1


	//   ....[99]....
        /*072c*/ 	.word	0x00008f40
        /*0730*/ 	.word	0x00000003
        /*0734*/ 	.word	0x000000f0
        /*0738*/ 	.short	0x010a
        /*073a*/ 	.byte	0xff
	.zero		1


	//   ....[100]....
        /*073c*/ 	.word	0x00008fa0
        /*0740*/ 	.word	0x00000000
        /*0744*/ 	.word	0x00000028
        /*0748*/ 	.short	0x010a
        /*074a*/ 	.byte	0xff
	.zero		1


	//   ....[101]....
        /*074c*/ 	.word	0x00009000
        /*0750*/ 	.word	0x00000000
        /*0754*/ 	.word	0x00000028
        /*0758*/ 	.short	0x010a
        /*075a*/ 	.byte	0xff
	.zero		1


	//   ....[102]....
        /*075c*/ 	.word	0x00009050
        /*0760*/ 	.word	0x00000003
        /*0764*/ 	.word	0x00000080
        /*0768*/ 	.short	0x010a
        /*076a*/ 	.byte	0xff
	.zero		1


	//   ....[103]....
        /*076c*/ 	.word	0x000090b0
        /*0770*/ 	.word	0x00000000
        /*0774*/ 	.word	0x00000000
        /*0778*/ 	.short	0x010a
        /*077a*/ 	.byte	0xff
	.zero		1


	//   ....[104]....
        /*077c*/ 	.word	0x00009110
        /*0780*/ 	.word	0x00000000
        /*0784*/ 	.word	0x00000000
        /*0788*/ 	.short	0x010a
        /*078a*/ 	.byte	0xff
	.zero		1


	//   ....[105]....
        /*078c*/ 	.word	0x00009170
        /*0790*/ 	.word	0x00000000
        /*0794*/ 	.word	0x00000000
        /*0798*/ 	.short	0x010a
        /*079a*/ 	.byte	0xff
	.zero		1


	//   ....[106]....
        /*079c*/ 	.word	0x000091d0
        /*07a0*/ 	.word	0x00000000
        /*07a4*/ 	.word	0x00000000
        /*07a8*/ 	.short	0x010a
        /*07aa*/ 	.byte	0xff
	.zero		1


	//   ....[107]....
        /*07ac*/ 	.word	0x00009220
        /*07b0*/ 	.word	0x00000002
        /*07b4*/ 	.word	0x000000e0
        /*07b8*/ 	.short	0x010a
        /*07ba*/ 	.byte	0xff
	.zero		1


	//   ....[108]....
        /*07bc*/ 	.word	0x00009280
        /*07c0*/ 	.word	0x00000002
        /*07c4*/ 	.word	0x00000090
        /*07c8*/ 	.short	0x010a
        /*07ca*/ 	.byte	0xff
	.zero		1


	//   ....[109]....
        /*07cc*/ 	.word	0x000092d0
        /*07d0*/ 	.word	0x00000002
        /*07d4*/ 	.word	0x00000080
        /*07d8*/ 	.short	0x010a
        /*07da*/ 	.byte	0xff
	.zero		1


	//   ....[110]....
        /*07dc*/ 	.word	0x00009330
        /*07e0*/ 	.word	0x00000000
        /*07e4*/ 	.word	0x00000090
        /*07e8*/ 	.short	0x010a
        /*07ea*/ 	.byte	0xff
	.zero		1


	//   ....[111]....
        /*07ec*/ 	.word	0x00009390
        /*07f0*/ 	.word	0x00000000
        /*07f4*/ 	.word	0x00000008
        /*07f8*/ 	.short	0x010a
        /*07fa*/ 	.byte	0xff
	.zero		1


	//   ....[112]....
        /*07fc*/ 	.word	0x00009480
        /*0800*/ 	.word	0x00000000
        /*0804*/ 	.word	0x00000008
        /*0808*/ 	.short	0x010a
        /*080a*/ 	.byte	0xff
	.zero		1


	//   ....[113]....
        /*080c*/ 	.word	0x000094d0
        /*0810*/ 	.word	0x00000000
        /*0814*/ 	.word	0x00000080
        /*0818*/ 	.short	0x010a
        /*081a*/ 	.byte	0xff
	.zero		1


	//   ....[114]....
        /*081c*/ 	.word	0x00009530
        /*0820*/ 	.word	0x00000000
        /*0824*/ 	.word	0x000000c0
        /*0828*/ 	.short	0x010a
        /*082a*/ 	.byte	0xff
	.zero		1


	//   ....[115]....
        /*082c*/ 	.word	0x00009590
        /*0830*/ 	.word	0x00000000
        /*0834*/ 	.word	0x00000000
        /*0838*/ 	.short	0x010a
        /*083a*/ 	.byte	0xff
	.zero		1


	//   ....[116]....
        /*083c*/ 	.word	0x000095f0
        /*0840*/ 	.word	0x00000000
        /*0844*/ 	.word	0x00000000
        /*0848*/ 	.short	0x010a
        /*084a*/ 	.byte	0xff
	.zero		1


	//   ....[117]....
        /*084c*/ 	.word	0x00009650
        /*0850*/ 	.word	0x00000000
        /*0854*/ 	.word	0x00000000
        /*0858*/ 	.short	0x010a
        /*085a*/ 	.byte	0xff
	.zero		1


	//   ....[118]....
        /*085c*/ 	.word	0x000096b0
        /*0860*/ 	.word	0x00000000
        /*0864*/ 	.word	0x00000000
        /*0868*/ 	.short	0x010a
        /*086a*/ 	.byte	0xff
	.zero		1


	//   ....[119]....
        /*086c*/ 	.word	0x00009710
        /*0870*/ 	.word	0x00000000
        /*0874*/ 	.word	0x00000100
        /*0878*/ 	.short	0x010a
        /*087a*/ 	.byte	0xff
	.zero		1


	//   ....[120]....
        /*087c*/ 	.word	0x00009760
        /*0880*/ 	.word	0x0000000c
        /*0884*/ 	.word	0x00000080
        /*0888*/ 	.short	0x010a
        /*088a*/ 	.byte	0xff
	.zero		1


	//   ....[121]....
        /*088c*/ 	.word	0x000097c0
        /*0890*/ 	.word	0x00000000
        /*0894*/ 	.word	0x00000078
        /*0898*/ 	.short	0x010a
        /*089a*/ 	.byte	0xff
	.zero		1


	//   ....[122]....
        /*089c*/ 	.word	0x00009820
        /*08a0*/ 	.word	0x00000000
        /*08a4*/ 	.word	0x00000060
        /*08a8*/ 	.short	0x010a
        /*08aa*/ 	.byte	0xff
	.zero		1


	//   ....[123]....
        /*08ac*/ 	.word	0x00009880
        /*08b0*/ 	.word	0x00000000
        /*08b4*/ 	.word	0x00000068
        /*08b8*/ 	.short	0x010a
        /*08ba*/ 	.byte	0xff
	.zero		1


	//   ....[124]....
        /*08bc*/ 	.word	0x000098e0
        /*08c0*/ 	.word	0x00000000
        /*08c4*/ 	.word	0x00000060
        /*08c8*/ 	.short	0x010a
        /*08ca*/ 	.byte	0xff
	.zero		1


	//   ....[125]....
        /*08cc*/ 	.word	0x00009930
        /*08d0*/ 	.word	0x00000003
        /*08d4*/ 	.word	0x00000080
        /*08d8*/ 	.short	0x010a
        /*08da*/ 	.byte	0xff
	.zero		1


	//   ....[126]....
        /*08dc*/ 	.word	0x00009980
        /*08e0*/ 	.word	0x00000003
        /*08e4*/ 	.word	0x00000050
        /*08e8*/ 	.short	0x010a
        /*08ea*/ 	.byte	0xff
	.zero		1


	//   ....[127]....
        /*08ec*/ 	.word	0x000099d0
        /*08f0*/ 	.word	0x00000090
        /*08f4*/ 	.word	0x000000a0
        /*08f8*/ 	.short	0x010a
        /*08fa*/ 	.byte	0xff
	.zero		1


	//   ....[128]....
        /*08fc*/ 	.word	0x00009a20
        /*0900*/ 	.word	0x00000072
        /*0904*/ 	.word	0x00000050
        /*0908*/ 	.short	0x010a
        /*090a*/ 	.byte	0xff
	.zero		1


	//----- nvinfo : EIATTR_NUM_MBARRIERS
	.align		4
.L_47:
        /*090c*/ 	.byte	0x03, 0x38
        /*090e*/ 	.short	0x0021


	//----- nvinfo : EIATTR_EXIT_INSTR_OFFSETS
	.align		4
        /*0910*/ 	.byte	0x04, 0x1c
        /*0912*/ 	.short	(.L_49 - .L_48)


	//   ....[0]....
.L_48:
        /*0914*/ 	.word	0x00002ba0


	//   ....[1]....
        /*0918*/ 	.word	0x00003090


	//   ....[2]....
        /*091c*/ 	.word	0x000030f0


	//   ....[3]....
        /*0920*/ 	.word	0x00004320


	//   ....[4]....
        /*0924*/ 	.word	0x00005130


	//   ....[5]....
        /*0928*/ 	.word	0x00005170


	//   ....[6]....
        /*092c*/ 	.word	0x00008f30


	//----- nvinfo : EIATTR_MAX_THREADS
	.align		4
.L_49:
        /*0930*/ 	.byte	0x04, 0x05
        /*0932*/ 	.short	(.L_51 - .L_50)
.L_50:
        /*0934*/ 	.word	0x00000100
        /*0938*/ 	.word	0x00000001
        /*093c*/ 	.word	0x00000001


	//----- nvinfo : EIATTR_CRS_STACK_SIZE
	.align		4
.L_51:
        /*0940*/ 	.byte	0x04, 0x1e
        /*0942*/ 	.short	(.L_53 - .L_52)
.L_52:
        /*0944*/ 	.word	0x00000000


	//----- nvinfo : EIATTR_CBANK_PARAM_SIZE
	.align		4
.L_53:
        /*0948*/ 	.byte	0x03, 0x19
        /*094a*/ 	.short	0x0800


	//----- nvinfo : EIATTR_PARAM_CBANK
	.align		4
        /*094c*/ 	.byte	0x04, 0x0a
        /*094e*/ 	.short	(.L_55 - .L_54)
	.align		4
.L_54:
        /*0950*/ 	.word	index@(.nv.constant0._ZN7cutlass13device_kernelINS_4gemm6kernel13GemmUniversalIN4cute5tupleIJiiiiEEENS1_10collective13CollectiveMmaINS1_35MainloopSm100TmaUmmaWarpSpecializedILi5ELi2ELi4ENS5_IJNS4_1CILi2EEESB_NSA_ILi1EEEEEEEENS5_IJNSA_ILi256EEENSA_ILi128EEENSA_ILi32EEEEEEaNS5_IJlSC_lEEEaSJ_NS4_8TiledMMAINS4_8MMA_AtomIJNS4_21SM100_MMA_S8_2x1SM_SSIaaiLi256ELi128ELNS4_4UMMA5MajorE0ELSO_0ELNSN_8SaturateE0EEEEEENS4_6LayoutINS5_IJSC_SC_SC_EEENS5_IJNSA_ILi0EEESU_SU_EEEEENS5_IJNS4_10UnderscoreESX_SX_EEEEENS4_28SM100_TMA_2SM_LOAD_MULTICASTENS4_14ComposedLayoutINS4_7SwizzleILi1ELi4ELi3EEENS4_18smem_ptr_flag_bitsILi8EEENSS_INS5_IJNSA_ILi8EEESH_EEENS5_IJSH_SC_EEEEEEEvNS4_8identityENS4_18SM100_TMA_2SM_LOADES1A_vS1B_EENS_8epilogue10collective18CollectiveEpilogueINS1E_23Sm100TmaWarpSpecializedILi2ELi2ELi64ELb0ELb0EEEJNS5_IJSG_SG_SH_EEENS5_IJNSS_ISG_SC_EENSS_INSA_ILi64EEESC_EEEEEaSJ_aSJ_NS1E_6fusion15FusionCallbacksIS1I_NS1O_17LinearCombinationIaiaiLNS_15FloatRoundStyleE2EEES1J_S1N_JEEENS4_5SM1004TMEM4LOAD26SM100_TMEM_LOAD_32dp32b64xENS4_13SM90_TMA_LOADENS11_INS12_ILi2ELi4ELi3EEES15_NSS_INS5_IJS16_S1L_EEENS5_IJS1L_SC_EEEEEEENS4_39AutoVectorizingCopyWithAssumedAlignmentILi128EEENS4_14SM90_TMA_STOREES23_S25_S25_EEEvvEEEEvNT_6ParamsE)
        /*0954*/ 	.short	0x0380
        /*0956*/ 	.short	0x0800


	//----- nvinfo : EIATTR_SW_WAR
	.align		4
.L_55:
        /*0958*/ 	.byte	0x04, 0x36
        /*095a*/ 	.short	(.L_57 - .L_56)
.L_56:
        /*095c*/ 	.word	0x00000008
.L_57:


//--------------------- .nv.callgraph             --------------------------
	.section	.nv.callgraph,"",@"SHT_CUDA_CALLGRAPH"
	.align	4
	.sectionentsize	8
	.align		4
        /*0000*/ 	.word	0x00000000
	.align		4
        /*0004*/ 	.word	0xffffffff
	.align		4
        /*0008*/ 	.word	index@(_ZN7cutlass13device_kernelINS_4gemm6kernel13GemmUniversalIN4cute5tupleIJiiiiEEENS1_10collective13CollectiveMmaINS1_35MainloopSm100TmaUmmaWarpSpecializedILi5ELi2ELi4ENS5_IJNS4_1CILi2EEESB_NSA_ILi1EEEEEEEENS5_IJNSA_ILi256EEENSA_ILi128EEENSA_ILi32EEEEEEaNS5_IJlSC_lEEEaSJ_NS4_8TiledMMAINS4_8MMA_AtomIJNS4_21SM100_MMA_S8_2x1SM_SSIaaiLi256ELi128ELNS4_4UMMA5MajorE0ELSO_0ELNSN_8SaturateE0EEEEEENS4_6LayoutINS5_IJSC_SC_SC_EEENS5_IJNSA_ILi0EEESU_SU_EEEEENS5_IJNS4_10UnderscoreESX_SX_EEEEENS4_28SM100_TMA_2SM_LOAD_MULTICASTENS4_14ComposedLayoutINS4_7SwizzleILi1ELi4ELi3EEENS4_18smem_ptr_flag_bitsILi8EEENSS_INS5_IJNSA_ILi8EEESH_EEENS5_IJSH_SC_EEEEEEEvNS4_8identityENS4_18SM100_TMA_2SM_LOADES1A_vS1B_EENS_8epilogue10collective18CollectiveEpilogueINS1E_23Sm100TmaWarpSpecializedILi2ELi2ELi64ELb0ELb0EEEJNS5_IJSG_SG_SH_EEENS5_IJNSS_ISG_SC_EENSS_INSA_ILi64EEESC_EEEEEaSJ_aSJ_NS1E_6fusion15FusionCallbacksIS1I_NS1O_17LinearCombinationIaiaiLNS_15FloatRoundStyleE2EEES1J_S1N_JEEENS4_5SM1004TMEM4LOAD26SM100_TMEM_LOAD_32dp32b64xENS4_13SM90_TMA_LOADENS11_INS12_ILi2ELi4ELi3EEES15_NSS_INS5_IJS16_S1L_EEENS5_IJS1L_SC_EEEEEEENS4_39AutoVectorizingCopyWithAssumedAlignmentILi128EEENS4_14SM90_TMA_STOREES23_S25_S25_EEEvvEEEEvNT_6ParamsE)
	.align		4
        /*000c*/ 	.word	index@(__assertfail)
	.align		4
        /*0010*/ 	.word	0x00000000
	.align		4
        /*0014*/ 	.word	0xfffffffe
	.align		4
        /*0018*/ 	.word	0x00000000
	.align		4
        /*001c*/ 	.word	0xfffffffd
	.align		4
        /*0020*/ 	.word	0x00000000
	.align		4
        /*0024*/ 	.word	0xfffffffc


//--------------------- .nv.constant4             --------------------------
	.section	.nv.constant4,"a",@progbits
	.align	8
	.align		8
.nv.constant4:
        /*0000*/ 	.dword	__assertfail
	.align		8
        /*0008*/ 	.dword	__unnamed_1
	.align		8
        /*0010*/ 	.dword	__unnamed_2
	.align		8
        /*0018*/ 	.dword	_ZN39_INTERNAL_2267b92f_4_k_cu_8d5854c6_99644cuda3std3__45__cpo5beginE
	.align		8
        /*0020*/ 	.dword	_ZN39_INTERNAL_2267b92f_4_k_cu_8d5854c6_99644cuda3std3__45__cpo3endE
	.align		8
        /*0028*/ 	.dword	_ZN39_INTERNAL_2267b92f_4_k_cu_8d5854c6_99644cuda3std3__45__cpo6cbeginE
	.align		8
        /*0030*/ 	.dword	_ZN39_INTERNAL_2267b92f_4_k_cu_8d5854c6_99644cuda3std3__45__cpo4cendE
	.align		8
        /*0038*/ 	.dword	_ZN39_INTERNAL_2267b92f_4_k_cu_8d5854c6_99644cuda3std3__441_GLOBAL__N__2267b92f_4_k_cu_8d5854c6_99646ignoreE
	.align		8
        /*0040*/ 	.dword	_ZN39_INTERNAL_2267b92f_4_k_cu_8d5854c6_99644cuda3std3__419piecewise_constructE
	.align		8
        /*0048*/ 	.dword	_ZN39_INTERNAL_2267b92f_4_k_cu_8d5854c6_99644cuda3std3__48in_placeE
	.align		8
        /*0050*/ 	.dword	_ZN39_INTERNAL_2267b92f_4_k_cu_8d5854c6_99644cuda3std6ranges3__45__cpo4swapE
	.align		8
        /*0058*/ 	.dword	_ZN39_INTERNAL_2267b92f_4_k_cu_8d5854c6_99644cuda3std6ranges3__45__cpo9iter_moveE
	.align		8
        /*0060*/ 	.dword	_ZN39_INTERNAL_2267b92f_4_k_cu_8d5854c6_99644cute7productE
	.align		8
        /*0068*/ 	.dword	_ZN39_INTERNAL_2267b92f_4_k_cu_8d5854c6_99644cute1_E
	.align		8
        /*0070*/ 	.dword	$str$25
	.align		8
        /*0078*/ 	.dword	$str$26
	.align		8
        /*0080*/ 	.dword	$str$27
	.align		8
        /*0088*/ 	.dword	$str$28


//--------------------- .text._ZN7cutlass13device_kernelINS_4gemm6kernel13GemmUniversalIN4cute5tupleIJiiiiEEENS1_10collective13CollectiveMmaINS1_35MainloopSm100TmaUmmaWarpSpecializedILi5ELi2ELi4ENS5_IJNS4_1CILi2EEESB_NSA_ILi1EEEEEEEENS5_IJNSA_ILi256EEENSA_ILi128EEENSA_ILi32EEEEEEaNS5_IJlSC_lEEEaSJ_NS4_8TiledMMAINS4_8MMA_AtomIJNS4_21SM100_MMA_S8_2x1SM_SSIaaiLi256ELi128ELNS4_4UMMA5MajorE0ELSO_0ELNSN_8SaturateE0EEEEEENS4_6LayoutINS5_IJSC_SC_SC_EEENS5_IJNSA_ILi0EEESU_SU_EEEEENS5_IJNS4_10UnderscoreESX_SX_EEEEENS4_28SM100_TMA_2SM_LOAD_MULTICASTENS4_14ComposedLayoutINS4_7SwizzleILi1ELi4ELi3EEENS4_18smem_ptr_flag_bitsILi8EEENSS_INS5_IJNSA_ILi8EEESH_EEENS5_IJSH_SC_EEEEEEEvNS4_8identityENS4_18SM100_TMA_2SM_LOADES1A_vS1B_EENS_8epilogue10collective18CollectiveEpilogueINS1E_23Sm100TmaWarpSpecializedILi2ELi2ELi64ELb0ELb0EEEJNS5_IJSG_SG_SH_EEENS5_IJNSS_ISG_SC_EENSS_INSA_ILi64EEESC_EEEEEaSJ_aSJ_NS1E_6fusion15FusionCallbacksIS1I_NS1O_17LinearCombinationIaiaiLNS_15FloatRoundStyleE2EEES1J_S1N_JEEENS4_5SM1004TMEM4LOAD26SM100_TMEM_LOAD_32dp32b64xENS4_13SM90_TMA_LOADENS11_INS12_ILi2ELi4ELi3EEES15_NSS_INS5_IJS16_S1L_EEENS5_IJS1L_SC_EEEEEEENS4_39AutoVectorizingCopyWithAssumedAlignmentILi128EEENS4_14SM90_TMA_STOREES23_S25_S25_EEEvvEEEEvNT_6ParamsE --------------------------
	.section	.text._ZN7cutlass13device_kernelINS_4gemm6kernel13GemmUniversalIN4cute5tupleIJiiiiEEENS1_10collective13CollectiveMmaINS1_35MainloopSm100TmaUmmaWarpSpecializedILi5ELi2ELi4ENS5_IJNS4_1CILi2EEESB_NSA_ILi1EEEEEEEENS5_IJNSA_ILi256EEENSA_ILi128EEENSA_ILi32EEEEEEaNS5_IJlSC_lEEEaSJ_NS4_8TiledMMAINS4_8MMA_AtomIJNS4_21SM100_MMA_S8_2x1SM_SSIaaiLi256ELi128ELNS4_4UMMA5MajorE0ELSO_0ELNSN_8SaturateE0EEEEEENS4_6LayoutINS5_IJSC_SC_SC_EEENS5_IJNSA_ILi0EEESU_SU_EEEEENS5_IJNS4_10UnderscoreESX_SX_EEEEENS4_28SM100_TMA_2SM_LOAD_MULTICASTENS4_14ComposedLayoutINS4_7SwizzleILi1ELi4ELi3EEENS4_18smem_ptr_flag_bitsILi8EEENSS_INS5_IJNSA_ILi8EEESH_EEENS5_IJSH_SC_EEEEEEEvNS4_8identityENS4_18SM100_TMA_2SM_LOADES1A_vS1B_EENS_8epilogue10collective18CollectiveEpilogueINS1E_23Sm100TmaWarpSpecializedILi2ELi2ELi64ELb0ELb0EEEJNS5_IJSG_SG_SH_EEENS5_IJNSS_ISG_SC_EENSS_INSA_ILi64EEESC_EEEEEaSJ_aSJ_NS1E_6fusion15FusionCallbacksIS1I_NS1O_17LinearCombinationIaiaiLNS_15FloatRoundStyleE2EEES1J_S1N_JEEENS4_5SM1004TMEM4LOAD26SM100_TMEM_LOAD_32dp32b64xENS4_13SM90_TMA_LOADENS11_INS12_ILi2ELi4ELi3EEES15_NSS_INS5_IJS16_S1L_EEENS5_IJS1L_SC_EEEEEEENS4_39AutoVectorizingCopyWithAssumedAlignmentILi128EEENS4_14SM90_TMA_STOREES23_S25_S25_EEEvvEEEEvNT_6ParamsE,"ax",@progbits
	.align	128
.text._ZN7cutlass13device_kernelINS_4gemm6kernel13GemmUniversalIN4cute5tupleIJiiiiEEENS1_10collective13CollectiveMmaINS1_35MainloopSm100TmaUmmaWarpSpecializedILi5ELi2ELi4ENS5_IJNS4_1CILi2EEESB_NSA_ILi1EEEEEEEENS5_IJNSA_ILi256EEENSA_ILi128EEENSA_ILi32EEEEEEaNS5_IJlSC_lEEEaSJ_NS4_8TiledMMAINS4_8MMA_AtomIJNS4_21SM100_MMA_S8_2x1SM_SSIaaiLi256ELi128ELNS4_4UMMA5MajorE0ELSO_0ELNSN_8SaturateE0EEEEEENS4_6LayoutINS5_IJSC_SC_SC_EEENS5_IJNSA_ILi0EEESU_SU_EEEEENS5_IJNS4_10UnderscoreESX_SX_EEEEENS4_28SM100_TMA_2SM_LOAD_MULTICASTENS4_14ComposedLayoutINS4_7SwizzleILi1ELi4ELi3EEENS4_18smem_ptr_flag_bitsILi8EEENSS_INS5_IJNSA_ILi8EEESH_EEENS5_IJSH_SC_EEEEEEEvNS4_8identityENS4_18SM100_TMA_2SM_LOADES1A_vS1B_EENS_8epilogue10collective18CollectiveEpilogueINS1E_23Sm100TmaWarpSpecializedILi2ELi2ELi64ELb0ELb0EEEJNS5_IJSG_SG_SH_EEENS5_IJNSS_ISG_SC_EENSS_INSA_ILi64EEESC_EEEEEaSJ_aSJ_NS1E_6fusion15FusionCallbacksIS1I_NS1O_17LinearCombinationIaiaiLNS_15FloatRoundStyleE2EEES1J_S1N_JEEENS4_5SM1004TMEM4LOAD26SM100_TMEM_LOAD_32dp32b64xENS4_13SM90_TMA_LOADENS11_INS12_ILi2ELi4ELi3EEES15_NSS_INS5_IJS16_S1L_EEENS5_IJS1L_SC_EEEEEEENS4_39AutoVectorizingCopyWithAssumedAlignmentILi128EEENS4_14SM90_TMA_STOREES23_S25_S25_EEEvvEEEEvNT_6ParamsE:
        .type           _ZN7cutlass13device_kernelINS_4gemm6kernel13GemmUniversalIN4cute5tupleIJiiiiEEENS1_10collective13CollectiveMmaINS1_35MainloopSm100TmaUmmaWarpSpecializedILi5ELi2ELi4ENS5_IJNS4_1CILi2EEESB_NSA_ILi1EEEEEEEENS5_IJNSA_ILi256EEENSA_ILi128EEENSA_ILi32EEEEEEaNS5_IJlSC_lEEEaSJ_NS4_8TiledMMAINS4_8MMA_AtomIJNS4_21SM100_MMA_S8_2x1SM_SSIaaiLi256ELi128ELNS4_4UMMA5MajorE0ELSO_0ELNSN_8SaturateE0EEEEEENS4_6LayoutINS5_IJSC_SC_SC_EEENS5_IJNSA_ILi0EEESU_SU_EEEEENS5_IJNS4_10UnderscoreESX_SX_EEEEENS4_28SM100_TMA_2SM_LOAD_MULTICASTENS4_14ComposedLayoutINS4_7SwizzleILi1ELi4ELi3EEENS4_18smem_ptr_flag_bitsILi8EEENSS_INS5_IJNSA_ILi8EEESH_EEENS5_IJSH_SC_EEEEEEEvNS4_8identityENS4_18SM100_TMA_2SM_LOADES1A_vS1B_EENS_8epilogue10collective18CollectiveEpilogueINS1E_23Sm100TmaWarpSpecializedILi2ELi2ELi64ELb0ELb0EEEJNS5_IJSG_SG_SH_EEENS5_IJNSS_ISG_SC_EENSS_INSA_ILi64EEESC_EEEEEaSJ_aSJ_NS1E_6fusion15FusionCallbacksIS1I_NS1O_17LinearCombinationIaiaiLNS_15FloatRoundStyleE2EEES1J_S1N_JEEENS4_5SM1004TMEM4LOAD26SM100_TMEM_LOAD_32dp32b64xENS4_13SM90_TMA_LOADENS11_INS12_ILi2ELi4ELi3EEES15_NSS_INS5_IJS16_S1L_EEENS5_IJS1L_SC_EEEEEEENS4_39AutoVectorizingCopyWithAssumedAlignmentILi128EEENS4_14SM90_TMA_STOREES23_S25_S25_EEEvvEEEEvNT_6ParamsE,@function
        .size           _ZN7cutlass13device_kernelINS_4gemm6kernel13GemmUniversalIN4cute5tupleIJiiiiEEENS1_10collective13CollectiveMmaINS1_35MainloopSm100TmaUmmaWarpSpecializedILi5ELi2ELi4ENS5_IJNS4_1CILi2EEESB_NSA_ILi1EEEEEEEENS5_IJNSA_ILi256EEENSA_ILi128EEENSA_ILi32EEEEEEaNS5_IJlSC_lEEEaSJ_NS4_8TiledMMAINS4_8MMA_AtomIJNS4_21SM100_MMA_S8_2x1SM_SSIaaiLi256ELi128ELNS4_4UMMA5MajorE0ELSO_0ELNSN_8SaturateE0EEEEEENS4_6LayoutINS5_IJSC_SC_SC_EEENS5_IJNSA_ILi0EEESU_SU_EEEEENS5_IJNS4_10UnderscoreESX_SX_EEEEENS4_28SM100_TMA_2SM_LOAD_MULTICASTENS4_14ComposedLayoutINS4_7SwizzleILi1ELi4ELi3EEENS4_18smem_ptr_flag_bitsILi8EEENSS_INS5_IJNSA_ILi8EEESH_EEENS5_IJSH_SC_EEEEEEEvNS4_8identityENS4_18SM100_TMA_2SM_LOADES1A_vS1B_EENS_8epilogue10collective18CollectiveEpilogueINS1E_23Sm100TmaWarpSpecializedILi2ELi2ELi64ELb0ELb0EEEJNS5_IJSG_SG_SH_EEENS5_IJNSS_ISG_SC_EENSS_INSA_ILi64EEESC_EEEEEaSJ_aSJ_NS1E_6fusion15FusionCallbacksIS1I_NS1O_17LinearCombinationIaiaiLNS_15FloatRoundStyleE2EEES1J_S1N_JEEENS4_5SM1004TMEM4LOAD26SM100_TMEM_LOAD_32dp32b64xENS4_13SM90_TMA_LOADENS11_INS12_ILi2ELi4ELi3EEES15_NSS_INS5_IJS16_S1L_EEENS5_IJS1L_SC_EEEEEEENS4_39AutoVectorizingCopyWithAssumedAlignmentILi128EEENS4_14SM90_TMA_STOREES23_S25_S25_EEEvvEEEEvNT_6ParamsE,(.L_x_166 - _ZN7cutlass13device_kernelINS_4gemm6kernel13GemmUniversalIN4cute5tupleIJiiiiEEENS1_10collective13CollectiveMmaINS1_35MainloopSm100TmaUmmaWarpSpecializedILi5ELi2ELi4ENS5_IJNS4_1CILi2EEESB_NSA_ILi1EEEEEEEENS5_IJNSA_ILi256EEENSA_ILi128EEENSA_ILi32EEEEEEaNS5_IJlSC_lEEEaSJ_NS4_8TiledMMAINS4_8MMA_AtomIJNS4_21SM100_MMA_S8_2x1SM_SSIaaiLi256ELi128ELNS4_4UMMA5MajorE0ELSO_0ELNSN_8SaturateE0EEEEEENS4_6LayoutINS5_IJSC_SC_SC_EEENS5_IJNSA_ILi0EEESU_SU_EEEEENS5_IJNS4_10UnderscoreESX_SX_EEEEENS4_28SM100_TMA_2SM_LOAD_MULTICASTENS4_14ComposedLayoutINS4_7SwizzleILi1ELi4ELi3EEENS4_18smem_ptr_flag_bitsILi8EEENSS_INS5_IJNSA_ILi8EEESH_EEENS5_IJSH_SC_EEEEEEEvNS4_8identityENS4_18SM100_TMA_2SM_LOADES1A_vS1B_EENS_8epilogue10collective18CollectiveEpilogueINS1E_23Sm100TmaWarpSpecializedILi2ELi2ELi64ELb0ELb0EEEJNS5_IJSG_SG_SH_EEENS5_IJNSS_ISG_SC_EENSS_INSA_ILi64EEESC_EEEEEaSJ_aSJ_NS1E_6fusion15FusionCallbacksIS1I_NS1O_17LinearCombinationIaiaiLNS_15FloatRoundStyleE2EEES1J_S1N_JEEENS4_5SM1004TMEM4LOAD26SM100_TMEM_LOAD_32dp32b64xENS4_13SM90_TMA_LOADENS11_INS12_ILi2ELi4ELi3EEES15_NSS_INS5_IJS16_S1L_EEENS5_IJS1L_SC_EEEEEEENS4_39AutoVectorizingCopyWithAssumedAlignmentILi128EEENS4_14SM90_TMA_STOREES23_S25_S25_EEEvvEEEEvNT_6ParamsE)
        .other          _ZN7cutlass13device_kernelINS_4gemm6kernel13GemmUniversalIN4cute5tupleIJiiiiEEENS1_10collective13CollectiveMmaINS1_35MainloopSm100TmaUmmaWarpSpecializedILi5ELi2ELi4ENS5_IJNS4_1CILi2EEESB_NSA_ILi1EEEEEEEENS5_IJNSA_ILi256EEENSA_ILi128EEENSA_ILi32EEEEEEaNS5_IJlSC_lEEEaSJ_NS4_8TiledMMAINS4_8MMA_AtomIJNS4_21SM100_MMA_S8_2x1SM_SSIaaiLi256ELi128ELNS4_4UMMA5MajorE0ELSO_0ELNSN_8SaturateE0EEEEEENS4_6LayoutINS5_IJSC_SC_SC_EEENS5_IJNSA_ILi0EEESU_SU_EEEEENS5_IJNS4_10UnderscoreESX_SX_EEEEENS4_28SM100_TMA_2SM_LOAD_MULTICASTENS4_14ComposedLayoutINS4_7SwizzleILi1ELi4ELi3EEENS4_18smem_ptr_flag_bitsILi8EEENSS_INS5_IJNSA_ILi8EEESH_EEENS5_IJSH_SC_EEEEEEEvNS4_8identityENS4_18SM100_TMA_2SM_LOADES1A_vS1B_EENS_8epilogue10collective18CollectiveEpilogueINS1E_23Sm100TmaWarpSpecializedILi2ELi2ELi64ELb0ELb0EEEJNS5_IJSG_SG_SH_EEENS5_IJNSS_ISG_SC_EENSS_INSA_ILi64EEESC_EEEEEaSJ_aSJ_NS1E_6fusion15FusionCallbacksIS1I_NS1O_17LinearCombinationIaiaiLNS_15FloatRoundStyleE2EEES1J_S1N_JEEENS4_5SM1004TMEM4LOAD26SM100_TMEM_LOAD_32dp32b64xENS4_13SM90_TMA_LOADENS11_INS12_ILi2ELi4ELi3EEES15_NSS_INS5_IJS16_S1L_EEENS5_IJS1L_SC_EEEEEEENS4_39AutoVectorizingCopyWithAssumedAlignmentILi128EEENS4_14SM90_TMA_STOREES23_S25_S25_EEEvvEEEEvNT_6ParamsE,@"STO_CUDA_ENTRY STV_DEFAULT"
_ZN7cutlass13device_kernelINS_4gemm6kernel13GemmUniversalIN4cute5tupleIJiiiiEEENS1_10collective13CollectiveMmaINS1_35MainloopSm100TmaUmmaWarpSpecializedILi5ELi2ELi4ENS5_IJNS4_1CILi2EEESB_NSA_ILi1EEEEEEEENS5_IJNSA_ILi256EEENSA_ILi128EEENSA_ILi32EEEEEEaNS5_IJlSC_lEEEaSJ_NS4_8TiledMMAINS4_8MMA_AtomIJNS4_21SM100_MMA_S8_2x1SM_SSIaaiLi256ELi128ELNS4_4UMMA5MajorE0ELSO_0ELNSN_8SaturateE0EEEEEENS4_6LayoutINS5_IJSC_SC_SC_EEENS5_IJNSA_ILi0EEESU_SU_EEEEENS5_IJNS4_10UnderscoreESX_SX_EEEEENS4_28SM100_TMA_2SM_LOAD_MULTICASTENS4_14ComposedLayoutINS4_7SwizzleILi1ELi4ELi3EEENS4_18smem_ptr_flag_bitsILi8EEENSS_INS5_IJNSA_ILi8EEESH_EEENS5_IJSH_SC_EEEEEEEvNS4_8identityENS4_18SM100_TMA_2SM_LOADES1A_vS1B_EENS_8epilogue10collective18CollectiveEpilogueINS1E_23Sm100TmaWarpSpecializedILi2ELi2ELi64ELb0ELb0EEEJNS5_IJSG_SG_SH_EEENS5_IJNSS_ISG_SC_EENSS_INSA_ILi64EEESC_EEEEEaSJ_aSJ_NS1E_6fusion15FusionCallbacksIS1I_NS1O_17LinearCombinationIaiaiLNS_15FloatRoundStyleE2EEES1J_S1N_JEEENS4_5SM1004TMEM4LOAD26SM100_TMEM_LOAD_32dp32b64xENS4_13SM90_TMA_LOADENS11_INS12_ILi2ELi4ELi3EEES15_NSS_INS5_IJS16_S1L_EEENS5_IJS1L_SC_EEEEEEENS4_39AutoVectorizingCopyWithAssumedAlignmentILi128EEENS4_14SM90_TMA_STOREES23_S25_S25_EEEvvEEEEvNT_6ParamsE:
[----:B------:R-:W1:Y:S01]  /*0000*/  LDC R1, c[0x0][0x37c] ;  /* 0x0000df00ff017b82 */ /* 0x000e620000000800 */
[----:B------:R-:W2:Y:S01]  /*0010*/  S2R R154, SR_TID.X ;  /* 0x00000000009a7919 */ /* 0x000ea20000002100 */
[----:B------:R-:W3:Y:S06]  /*0020*/  LDCU.64 UR8, c[0x0][0x890] ;  /* 0x00011200ff0877ac */ /* 0x000eec0008000a00 */
[----:B------:R-:W4:Y:S01]  /*0030*/  S2UR UR46, SR_CgaCtaId ;  /* 0x00000000002e79c3 */ /* 0x000f220000008800 */
[----:B------:R-:W-:Y:S02]  /*0040*/  PRMT R140, RZ, 0x7610, R140 ;  /* 0x00007610ff8c7816 */ /* 0x000fe4000000008c */
[----:B------:R-:W-:Y:S01]  /*0050*/  ELECT P1, URZ, PT ;  /* 0x0000000000ff782f */ /* 0x000fe20003820000 */
[----:B---3--:R-:W-:-:S04]  /*0060*/  UISETP.NE.U32.AND UP0, UPT, UR8, URZ, UPT ;  /* 0x000000ff0800728c */ /* 0x008fc8000bf05070 */
[----:B------:R-:W-:Y:S02]  /*0070*/  UISETP.NE.AND.EX UP0, UPT, UR9, URZ, UPT, UP0 ;  /* 0x000000ff0900728c */ /* 0x000fe4000bf05300 */
[----:B----4-:R-:W-:Y:S02]  /*0080*/  ULOP3.LUT UR28, UR46, 0x1, URZ, 0xc0, !UPT ;  /* 0x000000012e1c7892 */ /* 0x010fe4000f8ec0ff */
[----:B------:R-:W-:Y:S01]  /*0090*/  ULOP3.LUT UR29, UR46, 0x1, URZ, 0x3c, !UPT ;  /* 0x000000012e1d7892 */ /* 0x000fe2000f8e3cff */
[----:B--2---:R-:W-:-:S05]  /*00a0*/  SHF.R.U32.HI R141, RZ, 0x5, R154 ;  /* 0x00000005ff8d7819 */ /* 0x004fca000001169a */
[----:B------:R-:W2:Y:S02]  /*00b0*/  SHFL.IDX PT, R0, R141, RZ, 0x1f ;  /* 0x00001fff8d007589 */ /* 0x000ea400000e0000 */
[----:B--2---:R-:W-:Y:S01]  /*00c0*/  R2UR UR18, R0 ;  /* 0x00000000001272ca */ /* 0x004fe200000e0000 */
[----:B-1----:R-:W-:-:S14]  /*00d0*/  BRA.U UP0, `(.L_x_0) ;  /* 0x0000000100307547 */ /* 0x002fdc000b800000 */
[----:B------:R-:W1:Y:S02]  /*00e0*/  LDCU.64 UR4, c[0x0][0x888] ;  /* 0x00011100ff0477ac */ /* 0x000e640008000a00 */
[----:B-1----:R-:W-:-:S04]  /*00f0*/  UISETP.NE.U32.AND UP0, UPT, UR4, URZ, UPT ;  /* 0x000000ff0400728c */ /* 0x002fc8000bf05070 */
[----:B------:R-:W-:-:S09]  /*0100*/  UISETP.NE.AND.EX UP0, UPT, UR5, URZ, UPT, UP0 ;  /* 0x000000ff0500728c */ /* 0x000fd2000bf05300 */
[----:B------:R-:W-:Y:S05]  /*0110*/  BRA.U !UP0, `(.L_x_1) ;  /* 0x0000000108147547 */ /* 0x000fea000b800000 */
[----:B------:R-:W1:Y:S01]  /*0120*/  LDC.64 R72, c[0x0][0x888] ;  /* 0x00022200ff487b82 */ /* 0x000e620000000a00 */
[----:B------:R-:W1:Y:S02]  /*0130*/  LDCU.64 UR4, c[0x0][0x358] ;  /* 0x00006b00ff0477ac */ /* 0x000e640008000a00 */
[----:B-1----:R1:W5:Y:S01]  /*0140*/  LDG.E R72, desc[UR4][R72.64] ;  /* 0x0000000448487981 */ /* 0x002362000c1e1900 */
[----:B------:R-:W-:Y:S01]  /*0150*/  HFMA2 R140, -RZ, RZ, 0, 5.9604644775390625e-08 ;  /* 0x00000001ff8c7431 */ /* 0x000fe200000001ff */
[----:B------:R-:W-:Y:S05]  /*0160*/  BRA `(.L_x_0) ;  /* 0x00000000000c7947 */ /* 0x000fea0003800000 */
.L_x_1:
[----:B------:R-:W1:Y:S01]  /*0170*/  LDCU UR4, c[0x0][0x880] ;  /* 0x00011000ff0477ac */ /* 0x000e620008000800 */
[----:B------:R-:W-:Y:S01]  /*0180*/  HFMA2 R140, -RZ, RZ, 0, 5.9604644775390625e-08 ;  /* 0x00000001ff8c7431 */ /* 0x000fe200000001ff */
[----:B-1----:R-:W-:-:S07]  /*0190*/  MOV R72, UR4 ;  /* 0x0000000400487c02 */ /* 0x002fce0008000f00 */
.L_x_0:
[----:B------:R-:W2:Y:S02]  /*01a0*/  LDCU.64 UR4, c[0x0][0x8b0] ;  /* 0x00011600ff0477ac */ /* 0x000ea40008000a00 */
[----:B--2---:R-:W-:-:S04]  /*01b0*/  UISETP.NE.U32.AND UP0, UPT, UR4, URZ, UPT ;  /* 0x000000ff0400728c */ /* 0x004fc8000bf05070 */
[----:B------:R-:W-:-:S09]  /*01c0*/  UISETP.NE.AND.EX UP0, UPT, UR5, URZ, UPT, UP0 ;  /* 0x000000ff0500728c */ /* 0x000fd2000bf05300 */
[----:B------:R-:W-:Y:S05]  /*01d0*/  BRA.U UP0, `(.L_x_2) ;  /* 0x0000000100287547 */ /* 0x000fea000b800000 */
[----:B------:R-:W2:Y:S02]  /*01e0*/  LDCU.64 UR4, c[0x0][0x8a8] ;  /* 0x00011500ff0477ac */ /* 0x000ea40008000a00 */
[----:B--2---:R-:W-:-:S04]  /*01f0*/  UISETP.NE.U32.AND UP0, UPT, UR4, URZ, UPT ;  /* 0x000000ff0400728c */ /* 0x004fc8000bf05070 */
[----:B------:R-:W-:-:S09]  /*0200*/  UISETP.NE.AND.EX UP0, UPT, UR5, URZ, UPT, UP0 ;  /* 0x000000ff0500728c */ /* 0x000fd2000bf05300 */
[----:B------:R-:W-:Y:S05]  /*0210*/  BRA.U !UP0, `(.L_x_3) ;  /* 0x0000000108107547 */ /* 0x000fea000b800000 */
[----:B------:R-:W2:Y:S01]  /*0220*/  LDC.64 R70, c[0x0][0x8a8] ;  /* 0x00022a00ff467b82 */ /* 0x000ea20000000a00 */
[----:B------:R-:W2:Y:S02]  /*0230*/  LDCU.64 UR4, c[0x0][0x358] ;  /* 0x00006b00ff0477ac */ /* 0x000ea40008000a00 */
[----:B--2---:R2:W5:Y:S01]  /*0240*/  LDG.E R70, desc[UR4][R70.64] ;  /* 0x0000000446467981 */ /* 0x004562000c1e1900 */
[----:B------:R-:W-:Y:S05]  /*0250*/  BRA `(.L_x_2) ;  /* 0x0000000000087947 */ /* 0x000fea0003800000 */
.L_x_3:
[----:B------:R-:W2:Y:S02]  /*0260*/  LDCU UR4, c[0x0][0x8a0] ;  /* 0x00011400ff0477ac */ /* 0x000ea40008000800 */
[----:B--2---:R-:W-:Y:S02]  /*0270*/  MOV R70, UR4 ;  /* 0x0000000400467c02 */ /* 0x004fe40008000f00 */
.L_x_2:
[----:B------:R-:W-:Y:S01]  /*0280*/  IMAD.U32 R0, RZ, RZ, UR18 ;  /* 0x00000012ff007e24 */ /* 0x000fe2000f8e00ff */
[----:B------:R-:W-:Y:S04]  /*0290*/  BSSY.RECONVERGENT B0, `(.L_x_4) ;  /* 0x000000c000007945 */ /* 0x000fe80003800200 */
[C---:B------:R-:W-:Y:S02]  /*02a0*/  ISETP.NE.OR P2, PT, R0.reuse, 0x1, !P1 ;  /* 0x000000010000780c */ /* 0x040fe40004f45670 */
[----:B------:R-:W-:-:S11]  /*02b0*/  ISETP.NE.OR P0, PT, R0, 0x3, !P1 ;  /* 0x000000030000780c */ /* 0x000fd60004f05670 */
[----:B------:R-:W-:Y:S05]  /*02c0*/  @P2 BRA `(.L_x_5) ;  /* 0x0000000000202947 */ /* 0x000fea0003800000 */
[----:B------:R-:W3:Y:S02]  /*02d0*/  LDCU.64 UR4, c[0x0][0x348] ;  /* 0x00006900ff0477ac */ /* 0x000ee40008000a00 */
[----:B---3--:R-:W-:Y:S02]  /*02e0*/  UIADD3 UR6, UP1, UPT, UR4, 0x80, URZ ;  /* 0x0000008004067890 */ /* 0x008fe4000ff3e0ff */
[----:B------:R-:W-:Y:S02]  /*02f0*/  UIADD3 UR4, UP0, UPT, UR4, 0x180, URZ ;  /* 0x0000018004047890 */ /* 0x000fe4000ff1e0ff */
[----:B------:R-:W-:Y:S02]  /*0300*/  UIADD3.X UR7, UPT, UPT, URZ, UR5, URZ, UP1, !UPT ;  /* 0x00000005ff077290 */ /* 0x000fe40008ffe4ff */
[----:B------:R-:W-:-:S07]  /*0310*/  UIADD3.X UR5, UPT, UPT, URZ, UR5, URZ, UP0, !UPT ;  /* 0x00000005ff057290 */ /* 0x000fce00087fe4ff */
[----:B------:R3:W-:Y:S02]  /*0320*/  UTMACCTL.PF [UR6] ;  /* 0x00000000060079b9 */ /* 0x0007e40008040000 */
[----:B------:R3:W-:Y:S02]  /*0330*/  UTMACCTL.PF [UR4] ;  /* 0x00000000040079b9 */ /* 0x0007e40008040000 */
[----:B---3--:R-:W-:Y:S01]  /*0340*/  NOP ;  /* 0x0000000000007918 */ /* 0x008fe20000000000 */
.L_x_5:
[----:B------:R-:W-:Y:S05]  /*0350*/  BSYNC.RECONVERGENT B0 ;  /* 0x0000000000007941 */ /* 0x000fea0003800200 */
.L_x_4:
[----:B------:R-:W-:Y:S04]  /*0360*/  BSSY.RECONVERGENT B0, `(.L_x_6) ;  /* 0x000000a000007945 */ /* 0x000fe80003800200 */
        /* <DEDUP_REMOVED lines=9> */
.L_x_7:
[----:B------:R-:W-:Y:S05]  /*0400*/  BSYNC.RECONVERGENT B0 ;  /* 0x0000000000007941 */ /* 0x000fea0003800200 */
.L_x_6:
[----:B------:R-:W3:Y:S01]  /*0410*/  LDCU.64 UR4, c[0x0][0x888] ;  /* 0x00011100ff0477ac */ /* 0x000ee20008000a00 */
[----:B------:R-:W-:Y:S02]  /*0420*/  UISETP.EQ.U32.AND UP1, UPT, UR8, URZ, UPT ;  /* 0x000000ff0800728c */ /* 0x000fe4000bf22070 */
[----:B------:R-:W-:Y:S02]  /*0430*/  UPLOP3.LUT UP3, UPT, UPT, UPT, UPT, 0x80, 0x8 ;  /* 0x000000000008789c */ /* 0x000fe40003f6f070 */
[----:B---3--:R-:W-:-:S04]  /*0440*/  UISETP.NE.U32.AND UP0, UPT, UR4, URZ, UPT ;  /* 0x000000ff0400728c */ /* 0x008fc8000bf05070 */
[----:B------:R-:W-:-:S04]  /*0450*/  UISETP.NE.AND.EX UP0, UPT, UR5, URZ, UPT, UP0 ;  /* 0x000000ff0500728c */ /* 0x000fc8000bf05300 */
[----:B------:R-:W-:-:S04]  /*0460*/  UISETP.EQ.OR.EX UP2, UPT, UR9, URZ, !UP0, UP1 ;  /* 0x000000ff0900728c */ /* 0x000fc8000c742710 */
[----:B------:R-:W-:-:S06]  /*0470*/  UP2UR UR4, UPR, URZ, 0x4 ;  /* 0x00000004ff047883 */ /* 0x000fcc0008000000 */
[----:B------:R-:W-:Y:S01]  /*0480*/  MOV R143, UR4 ;  /* 0x00000004008f7c02 */ /* 0x000fe20008000f00 */
[----:B------:R-:W-:Y:S06]  /*0490*/  BRA.U !UP2, `(.L_x_8) ;  /* 0x000000010a207547 */ /* 0x000fec000b800000 */
[----:B-----5:R-:W-:Y:S01]  /*04a0*/  R2UR UR5, R72 ;  /* 0x00000000480572ca */ /* 0x020fe200000e0000 */
[----:B------:R-:W-:Y:S02]  /*04b0*/  UISETP.NE.U32.AND UP1, UPT, UR8, URZ, UPT ;  /* 0x000000ff0800728c */ /* 0x000fe4000bf25070 */
[----:B------:R-:W-:Y:S02]  /*04c0*/  USEL UR4, URZ, 0xffffffff, UP0 ;  /* 0xffffffffff047887 */ /* 0x000fe40008000000 */
[----:B------:R-:W-:-:S08]  /*04d0*/  UISETP.NE.AND.EX UP1, UPT, UR9, URZ, UPT, UP1 ;  /* 0x000000ff0900728c */ /* 0x000fd0000bf25310 */
[----:B------:R-:W-:-:S04]  /*04e0*/  UISETP.NE.AND UP0, UPT, UR5, URZ, UPT ;  /* 0x000000ff0500728c */ /* 0x000fc8000bf05270 */
[----:B------:R-:W-:-:S04]  /*04f0*/  @!UP1 USEL UR4, URZ, 0xffffffff, UP0 ;  /* 0xffffffffff049887 */ /* 0x000fc80008000000 */
[----:B------:R-:W-:-:S04]  /*0500*/  ULOP3.LUT UR4, UR4, 0x1, URZ, 0xc0, !UPT ;  /* 0x0000000104047892 */ /* 0x000fc8000f8ec0ff */
[----:B------:R-:W-:-:S11]  /*0510*/  UISETP.NE.U32.AND UP3, UPT, UR4, 0x1, UPT ;  /* 0x000000010400788c */ /* 0x000fd6000bf65070 */
.L_x_8:
[----:B------:R-:W3:Y:S01]  /*0520*/  SHFL.IDX PT, R0, R141, RZ, 0x1f ;  /* 0x00001fff8d007589 */ /* 0x000ee200000e0000 */
[----:B------:R-:W-:-:S04]  /*0530*/  UISETP.NE.AND UP0, UPT, UR18, 0x2, UPT ;  /* 0x000000021200788c */ /* 0x000fc8000bf05270 */
[----:B------:R-:W-:Y:S02]  /*0540*/  UISETP.EQ.AND UP1, UPT, UR28, URZ, !UP0 ;  /* 0x000000ff1c00728c */ /* 0x000fe4000c722270 */
[----:B------:R-:W-:-:S04]  /*0550*/  USEL UR37, URZ, 0x1, UP0 ;  /* 0x00000001ff257887 */ /* 0x000fc80008000000 */
[----:B------:R-:W-:Y:S02]  /*0560*/  PLOP3.LUT P3, PT, P1, PT, UP1, 0x80, 0x8 ;  /* 0x000000000008781c */ /* 0x000fe40000f6f018 */
[----:B---3--:R-:W-:-:S13]  /*0570*/  ISETP.NE.AND P0, PT, R0, RZ, PT ;  /* 0x000000ff0000720c */ /* 0x008fda0003f05270 */
[----:B------:R-:W-:Y:S05]  /*0580*/  @P0 BRA `(.L_x_9) ;  /* 0x00000000005c0947 */ /* 0x000fea0003800000 */
[----:B------:R-:W-:Y:S01]  /*0590*/  UMOV UR4, 0x400 ;  /* 0x0000040000047882 */ /* 0x000fe20000000000 */
[----:B------:R-:W-:Y:S01]  /*05a0*/  UMOV UR8, 0x1 ;  /* 0x0000000100087882 */ /* 0x000fe20000000000 */
[----:B------:R-:W-:Y:S01]  /*05b0*/  UMOV UR6, 0x2 ;  /* 0x0000000200067882 */ /* 0x000fe20000000000 */
[----:B------:R-:W-:Y:S02]  /*05c0*/  ULEA UR4, UR46, UR4, 0x18 ;  /* 0x000000042e047291 */ /* 0x000fe4000f8ec0ff */
[----:B------:R-:W-:-:S04]  /*05d0*/  UIADD3 UR8, UPT, UPT, -UR8, 0x100000, URZ ;  /* 0x0010000008087890 */ /* 0x000fc8000fffe1ff */
[----:B------:R-:W-:Y:S02]  /*05e0*/  USHF.L.U32 UR9, UR8, 0xb, URZ ;  /* 0x0000000b08097899 */ /* 0x000fe400080006ff */
[----:B------:R-:W-:Y:S02]  /*05f0*/  USHF.L.U32 UR8, UR8, 0x1, URZ ;  /* 0x0000000108087899 */ /* 0x000fe400080006ff */
[----:B------:R-:W-:-:S04]  /*0600*/  UIADD3 UR6, UPT, UPT, -UR6, 0x100000, URZ ;  /* 0x0010000006067890 */ /* 0x000fc8000fffe1ff */
[----:B------:R-:W-:Y:S02]  /*0610*/  USHF.L.U32 UR7, UR6, 0xb, URZ ;  /* 0x0000000b06077899 */ /* 0x000fe400080006ff */
[----:B------:R-:W-:Y:S01]  /*0620*/  USHF.L.U32 UR6, UR6, 0x1, URZ ;  /* 0x0000000106067899 */ /* 0x000fe200080006ff */
[----:B------:R-:W-:Y:S01]  /*0630*/  ELECT P0, URZ, PT ;  /* 0x0000000000ff782f */ /* 0x000fe20003800000 */
[----:B------:R-:W3:Y:S02]  /*0640*/  FENCE.VIEW.ASYNC.S ;  /* 0x00000000000073c6 */ /* 0x000ee40000000000 */
[----:B---3--:R3:W4:Y:S08]  /*0650*/  SYNCS.EXCH.64 URZ, [UR4], UR8 ;  /* 0x0000000804ff75b2 */ /* 0x0087300008000100 */
[----:B------:R3:W1:Y:S01]  /*0660*/  SYNCS.EXCH.64 URZ, [UR4+0x28], UR6 ;  /* 0x0000280604ff75b2 */ /* 0x0006620008000100 */
        /* <DEDUP_REMOVED lines=8> */
[----:B------:R-:W-:Y:S01]  /*06f0*/  NOP ;  /* 0x0000000000007918 */ /* 0x000fe20000000000 */
.L_x_9:
[----:B------:R-:W2:Y:S01]  /*0700*/  SHFL.IDX PT, R0, R141, RZ, 0x1f ;  /* 0x00001fff8d007589 */ /* 0x000ea200000e0000 */
[----:B------:R-:W-:Y:S01]  /*0710*/  NOP ;  /* 0x0000000000007918 */ /* 0x000fe20000000000 */
[----:B--2---:R-:W-:-:S13]  /*0720*/  ISETP.NE.AND P0, PT, R0, 0x1, PT ;  /* 0x000000010000780c */ /* 0x004fda0003f05270 */
[----:B------:R-:W-:Y:S05]  /*0730*/  @P0 BRA `(.L_x_10) ;  /* 0x0000000000440947 */ /* 0x000fea0003800000 */
[----:B---3--:R-:W-:Y:S01]  /*0740*/  UMOV UR4, 0x400 ;  /* 0x0000040000047882 */ /* 0x008fe20000000000 */
        /* <DEDUP_REMOVED lines=10> */
[----:B------:R-:W2:Y:S02]  /*07f0*/  FENCE.VIEW.ASYNC.S ;  /* 0x00000000000073c6 */ /* 0x000ea40000000000 */
[----:B--2---:R2:W3:Y:S08]  /*0800*/  SYNCS.EXCH.64 URZ, [UR4+0x50], UR8 ;  /* 0x0000500804ff75b2 */ /* 0x0044f00008000100 */
[----:B------:R2:W1:Y:S01]  /*0810*/  SYNCS.EXCH.64 URZ, [UR4+0x60], UR6 ;  /* 0x0000600604ff75b2 */ /* 0x0004620008000100 */
[----:B------:R2:W1:Y:S01]  /*0820*/  SYNCS.EXCH.64 URZ, [UR4+0x58], UR8 ;  /* 0x0000580804ff75b2 */ /* 0x0004620008000100 */
[----:B------:R2:W1:Y:S01]  /*0830*/  SYNCS.EXCH.64 URZ, [UR4+0x68], UR6 ;  /* 0x0000680604ff75b2 */ /* 0x0004620008000100 */
[----:B------:R-:W-:Y:S01]  /*0840*/  NOP ;  /* 0x0000000000007918 */ /* 0x000fe20000000000 */
.L_x_10:
[----:B------:R-:W4:Y:S01]  /*0850*/  SHFL.IDX PT, R0, R141, RZ, 0x1f ;  /* 0x00001fff8d007589 */ /* 0x000f2200000e0000 */
[----:B------:R-:W-:Y:S01]  /*0860*/  NOP ;  /* 0x0000000000007918 */ /* 0x000fe20000000000 */
[----:B----4-:R-:W-:-:S13]  /*0870*/  ISETP.NE.AND P0, PT, R0, 0x3, PT ;  /* 0x000000030000780c */ /* 0x010fda0003f05270 */
[----:B------:R-:W-:Y:S05]  /*0880*/  @P0 BRA `(.L_x_11) ;  /* 0x00000000002c0947 */ /* 0x000fea0003800000 */
[----:B--23--:R-:W-:Y:S01]  /*0890*/  UMOV UR6, 0x400 ;  /* 0x0000040000067882 */ /* 0x00cfe20000000000 */
[----:B------:R-:W-:Y:S01]  /*08a0*/  UMOV UR4, 0x20 ;  /* 0x0000002000047882 */ /* 0x000fe20000000000 */
[----:B------:R-:W-:Y:S02]  /*08b0*/  ULEA UR6, UR46, UR6, 0x18 ;  /* 0x000000062e067291 */ /* 0x000fe4000f8ec0ff */
[----:B------:R-:W-:-:S04]  /*08c0*/  UIADD3 UR4, UPT, UPT, -UR4, 0x100000, URZ ;  /* 0x0010000004047890 */ /* 0x000fc8000fffe1ff */
[----:B------:R-:W-:Y:S02]  /*08d0*/  USHF.L.U32 UR5, UR4, 0xb, URZ ;  /* 0x0000000b04057899 */ /* 0x000fe400080006ff */
[----:B------:R-:W-:Y:S01]  /*08e0*/  USHF.L.U32 UR4, UR4, 0x1, URZ ;  /* 0x0000000104047899 */ /* 0x000fe200080006ff */
[----:B------:R-:W-:Y:S01]  /*08f0*/  ELECT P0, URZ, PT ;  /* 0x0000000000ff782f */ /* 0x000fe20003800000 */
[----:B------:R-:W2:Y:S10]  /*0900*/  FENCE.VIEW.ASYNC.S ;  /* 0x00000000000073c6 */ /* 0x000eb40000000000 */
[----:B--2---:R4:W2:Y:S01]  /*0910*/  SYNCS.EXCH.64 URZ, [UR6+0x70], UR4 ;  /* 0x0000700406ff75b2 */ /* 0x0048a20008000100 */
[----:B------:R4:W3:Y:S02]  /*0920*/  SYNCS.EXCH.64 URZ, [UR6+0x78], UR4 ;  /* 0x0000780406ff75b2 */ /* 0x0008e40008000100 */
[----:B----4-:R-:W-:Y:S01]  /*0930*/  NOP ;  /* 0x0000000000007918 */ /* 0x010fe20000000000 */
.L_x_11:
[----:B------:R-:W4:Y:S01]  /*0940*/  SHFL.IDX PT, R0, R141, RZ, 0x1f ;  /* 0x00001fff8d007589 */ /* 0x000f2200000e0000 */
[----:B------:R-:W-:Y:S01]  /*0950*/  NOP ;  /* 0x0000000000007918 */ /* 0x000fe20000000000 */
[----:B----4-:R-:W-:-:S13]  /*0960*/  ISETP.NE.AND P0, PT, R0, 0x4, PT ;  /* 0x000000040000780c */ /* 0x010fda0003f05270 */
[----:B------:R-:W-:Y:S05]  /*0970*/  @P0 BRA `(.L_x_12) ;  /* 0x0000000000480947 */ /* 0x000fea0003800000 */
[----:B--23--:R-:W-:Y:S01]  /*0980*/  UMOV UR4, 0x3a0 ;  /* 0x000003a000047882 */ /* 0x00cfe20000000000 */
[----:B------:R-:W-:Y:S01]  /*0990*/  UMOV UR6, 0x400 ;  /* 0x0000040000067882 */ /* 0x000fe20000000000 */
[----:B------:R-:W-:Y:S01]  /*09a0*/  USEL UR4, UR4, 0x320, UP3 ;  /* 0x0000032004047887 */ /* 0x000fe20009800000 */
        /* <DEDUP_REMOVED lines=10> */
[----:B--2---:R4:W2:Y:S08]  /*0a50*/  SYNCS.EXCH.64 URZ, [UR6+0x80], UR8 ;  /* 0x0000800806ff75b2 */ /* 0x0048b00008000100 */
[----:B------:R4:W3:Y:S01]  /*0a60*/  SYNCS.EXCH.64 URZ, [UR6+0x90], UR4 ;  /* 0x0000900406ff75b2 */ /* 0x0008e20008000100 */
[----:B------:R4:W1:Y:S01]  /*0a70*/  SYNCS.EXCH.64 URZ, [UR6+0x88], UR8 ;  /* 0x0000880806ff75b2 */ /* 0x0008620008000100 */
[----:B------:R4:W1:Y:S02]  /*0a80*/  SYNCS.EXCH.64 URZ, [UR6+0x98], UR4 ;  /* 0x0000980406ff75b2 */ /* 0x0008640008000100 */
[----:B----4-:R-:W-:Y:S01]  /*0a90*/  NOP ;  /* 0x0000000000007918 */ /* 0x010fe20000000000 */
.L_x_12:
[----:B------:R-:W4:Y:S01]  /*0aa0*/  SHFL.IDX PT, R0, R141, RZ, 0x1f ;  /* 0x00001fff8d007589 */ /* 0x000f2200000e0000 */
[----:B------:R-:W-:Y:S01]  /*0ab0*/  NOP ;  /* 0x0000000000007918 */ /* 0x000fe20000000000 */
[----:B----4-:R-:W-:-:S13]  /*0ac0*/  ISETP.NE.AND P0, PT, R0, 0x5, PT ;  /* 0x000000050000780c */ /* 0x010fda0003f05270 */
[----:B------:R-:W-:Y:S05]  /*0ad0*/  @P0 BRA `(.L_x_13) ;  /* 0x0000000000540947 */ /* 0x000fea0003800000 */
[----:B--23--:R-:W-:Y:S01]  /*0ae0*/  UMOV UR4, 0x400 ;  /* 0x0000040000047882 */ /* 0x00cfe20000000000 */
        /* <DEDUP_REMOVED lines=14> */
[----:B------:R4:W1:Y:S01]  /*0bd0*/  SYNCS.EXCH.64 URZ, [UR4+0xc8], UR8 ;  /* 0x0000c80804ff75b2 */ /* 0x0008620008000100 */
[----:B------:R4:W1:Y:S01]  /*0be0*/  SYNCS.EXCH.64 URZ, [UR4+0xb0], UR6 ;  /* 0x0000b00604ff75b2 */ /* 0x0008620008000100 */
[----:B------:R4:W1:Y:S01]  /*0bf0*/  SYNCS.EXCH.64 URZ, [UR4+0xd0], UR8 ;  /* 0x0000d00804ff75b2 */ /* 0x0008620008000100 */
[----:B------:R4:W1:Y:S01]  /*0c00*/  SYNCS.EXCH.64 URZ, [UR4+0xb8], UR6 ;  /* 0x0000b80604ff75b2 */ /* 0x0008620008000100 */
[----:B------:R4:W1:Y:S02]  /*0c10*/  SYNCS.EXCH.64 URZ, [UR4+0xd8], UR8 ;  /* 0x0000d80804ff75b2 */ /* 0x0008640008000100 */
[----:B----4-:R-:W-:Y:S01]  /*0c20*/  NOP ;  /* 0x0000000000007918 */ /* 0x010fe20000000000 */
.L_x_13:
[----:B------:R-:W4:Y:S01]  /*0c30*/  SHFL.IDX PT, R0, R141, RZ, 0x1f ;  /* 0x00001fff8d007589 */ /* 0x000f2200000e0000 */
[----:B------:R-:W-:Y:S01]  /*0c40*/  ISETP.NE.OR P1, PT, RZ, UR18, !P1 ;  /* 0x00000012ff007c0c */ /* 0x000fe2000cf25670 */
        /* <DEDUP_REMOVED lines=12> */
[----:B------:R4:W3:Y:S01]  /*0d10*/  SYNCS.EXCH.64 URZ, [UR4+0xf0], UR6 ;  /* 0x0000f00604ff75b2 */ /* 0x0008e20008000100 */
[----:B------:R4:W1:Y:S01]  /*0d20*/  SYNCS.EXCH.64 URZ, [UR4+0xe8], UR6 ;  /* 0x0000e80604ff75b2 */ /* 0x0008620008000100 */
[----:B------:R4:W1:Y:S02]  /*0d30*/  SYNCS.EXCH.64 URZ, [UR4+0xf8], UR6 ;  /* 0x0000f80604ff75b2 */ /* 0x0008640008000100 */
[----:B----4-:R-:W-:Y:S01]  /*0d40*/  NOP ;  /* 0x0000000000007918 */ /* 0x010fe20000000000 */
.L_x_14:
[----:B------:R-:W-:Y:S01]  /*0d50*/  VOTEU.ALL UP0, P1 ;  /* 0x0000000000ff7886 */ /* 0x000fe20000800000 */
[----:B--23--:R-:W-:Y:S01]  /*0d60*/  UMOV UR4, 0x20 ;  /* 0x0000002000047882 */ /* 0x00cfe20000000000 */
[----:B------:R-:W2:Y:S01]  /*0d70*/  LDCU UR7, c[0x0][0x36c] ;  /* 0x00006d80ff0777ac */ /* 0x000ea20008000800 */
[----:B------:R-:W-:Y:S01]  /*0d80*/  NOP ;  /* 0x0000000000007918 */ /* 0x000fe20000000000 */
[----:B------:R-:W-:Y:S01]  /*0d90*/  LOP3.LUT R0, R154, 0x1f, RZ, 0xc0, !PT ;  /* 0x0000001f9a007812 */ /* 0x000fe200078ec0ff */
[----:B------:R-:W-:Y:S01]  /*0da0*/  @!UP0 UMOV UR6, 0x400 ;  /* 0x0000040000068882 */ /* 0x000fe20000000000 */
[----:B------:R-:W-:-:S04]  /*0db0*/  @!UP0 UIADD3 UR4, UPT, UPT, -UR4, 0x100000, URZ ;  /* 0x0010000004048890 */ /* 0x000fc8000fffe1ff */
[----:B------:R-:W-:Y:S02]  /*0dc0*/  @!UP0 USHF.L.U32 UR5, UR4, 0xb, URZ ;  /* 0x0000000b04058899 */ /* 0x000fe400080006ff */
[----:B------:R-:W-:Y:S02]  /*0dd0*/  @!UP0 USHF.L.U32 UR4, UR4, 0x1, URZ ;  /* 0x0000000104048899 */ /* 0x000fe400080006ff */
[----:B------:R-:W-:Y:S01]  /*0de0*/  @!UP0 ULEA UR6, UR46, UR6, 0x18 ;  /* 0x000000062e068291 */ /* 0x000fe2000f8ec0ff */
[----:B------:R-:W-:Y:S01]  /*0df0*/  VOTEU.ALL UP0, P1 ;  /* 0x0000000000ff7886 */ /* 0x000fe20000800000 */
[----:B------:R-:W-:Y:S02]  /*0e00*/  UISETP.NE.AND UP4, UPT, UR18, URZ, UPT ;  /* 0x000000ff1200728c */ /* 0x000fe4000bf85270 */
[----:B--2---:R-:W-:Y:S01]  /*0e10*/  UISETP.EQ.U32.AND UP5, UPT, UR7, 0x1, UPT ;  /* 0x000000010700788c */ /* 0x004fe2000bfa2070 */
[----:B------:R-:W2:Y:S07]  /*0e20*/  FENCE.VIEW.ASYNC.S ;  /* 0x00000000000073c6 */ /* 0x000eae0000000000 */
[----:B--2---:R2:W3:Y:S01]  /*0e30*/  @!UP0 SYNCS.EXCH.64 URZ, [UR6+0x100], UR4 ;  /* 0x0001000406ff85b2 */ /* 0x0044e20008000100 */
[----:B------:R-:W-:Y:S05]  /*0e40*/  BRA.U !UP5, `(.L_x_15) ;  /* 0x000000010d087547 */ /* 0x000fea000b800000 */
[----:B-1-3--:R-:W-:Y:S01]  /*0e50*/  UCGABAR_ARV ;  /* 0x00000000000079c7 */ /* 0x00afe20008000000 */
[----:B------:R-:W-:Y:S05]  /*0e60*/  BRA `(.L_x_16) ;  /* 0x0000000000047947 */ /* 0x000fea0003800000 */
.L_x_15:
[----:B-1-3--:R-:W-:Y:S01]  /*0e70*/  NOP ;  /* 0x0000000000007918 */ /* 0x00afe20000000000 */
.L_x_16:
[----:B------:R-:W1:Y:S01]  /*0e80*/  S2UR UR23, SR_CTAID.X ;  /* 0x00000000001779c3 */ /* 0x000e620000002500 */
[----:B------:R-:W-:-:S05]  /*0e90*/  CS2R.32 R142, SR_CgaSize ;  /* 0x00000000008e7805 */ /* 0x000fca0000008a00 */
[----:B------:R-:W-:-:S05]  /*0ea0*/  IMAD R142, R142, -0xa0, RZ ;  /* 0xffffff608e8e7824 */ /* 0x000fca00078e02ff */
[----:B--2---:R-:W-:-:S14]  /*0eb0*/  R2UR UR5, R142 ;  /* 0x000000008e0572ca */ /* 0x004fdc00000e0000 */
[----:B------:R-:W2:Y:S01]  /*0ec0*/  LDCU UR5, c[0x0][UR5+0x2b0] ;  /* 0x00005600050577ac */ /* 0x000ea20008000800 */
[----:B------:R-:W-:-:S05]  /*0ed0*/  CS2R.32 R142, SR_CgaSize ;  /* 0x00000000008e7805 */ /* 0x000fca0000008a00 */
[----:B------:R-:W-:-:S05]  /*0ee0*/  IMAD R142, R142, -0xa0, RZ ;  /* 0xffffff608e8e7824 */ /* 0x000fca00078e02ff */
[----:B------:R-:W-:-:S14]  /*0ef0*/  R2UR UR4, R142 ;  /* 0x000000008e0472ca */ /* 0x000fdc00000e0000 */
[----:B------:R-:W3:Y:S01]  /*0f00*/  LDCU UR4, c[0x0][UR4+0x2b4] ;  /* 0x00005680040477ac */ /* 0x000ee20008000800 */
[----:B------:R-:W4:Y:S01]  /*0f10*/  S2UR UR7, SR_CTAID.Y ;  /* 0x00000000000779c3 */ /* 0x000f220000002600 */
[----:B------:R-:W-:-:S05]  /*0f20*/  CS2R.32 R142, SR_CgaSize ;  /* 0x00000000008e7805 */ /* 0x000fca0000008a00 */
[----:B------:R-:W-:-:S05]  /*0f30*/  IMAD R142, R142, -0xa0, RZ ;  /* 0xffffff608e8e7824 */ /* 0x000fca00078e02ff */
[----:B------:R-:W-:-:S14]  /*0f40*/  R2UR UR8, R142 ;  /* 0x000000008e0872ca */ /* 0x000fdc00000e0000 */
[----:B------:R-:W3:Y:S01]  /*0f50*/  LDCU UR8, c[0x0][UR8+0x2a0] ;  /* 0x00005400080877ac */ /* 0x000ee20008000800 */
[----:B------:R-:W-:Y:S01]  /*0f60*/  UISETP.GT.U32.AND UP0, UPT, UR28, 0xffff, UPT ;  /* 0x0000ffff1c00788c */ /* 0x000fe2000bf04070 */
[----:B------:R-:W3:Y:S01]  /*0f70*/  LDCU UR19, c[0x0][0xb24] ;  /* 0x00016480ff1377ac */ /* 0x000ee20008000800 */
[----:B------:R-:W1:Y:S01]  /*0f80*/  S2UR UR36, SR_CTAID.Z ;  /* 0x00000000002479c3 */ /* 0x000e620000002700 */
[----:B------:R-:W-:-:S05]  /*0f90*/  CS2R.32 R142, SR_CgaSize ;  /* 0x00000000008e7805 */ /* 0x000fca0000008a00 */
[----:B------:R-:W-:-:S05]  /*0fa0*/  IMAD R142, R142, -0xa0, RZ ;  /* 0xffffff608e8e7824 */ /* 0x000fca00078e02ff */
[----:B------:R-:W-:-:S14]  /*0fb0*/  R2UR UR63, R142 ;  /* 0x000000008e3f72ca */ /* 0x000fdc00000e0000 */
[----:B------:R-:W3:Y:S01]  /*0fc0*/  LDCU UR63, c[0x0][UR63+0x2a4] ;  /* 0x000054803f3f77ac */ /* 0x000ee20008000800 */
[----:B------:R-:W-:Y:S01]  /*0fd0*/  USHF.L.U32 UR22, UR46, 0xa, URZ ;  /* 0x0000000a2e167899 */ /* 0x000fe200080006ff */
[----:B-1----:R-:W-:Y:S01]  /*0fe0*/  I2FP.F32.U32 R3, UR23 ;  /* 0x0000001700037c45 */ /* 0x002fe20008201000 */
[----:B------:R-:W-:Y:S01]  /*0ff0*/  UMOV UR32, 0x5 ;  /* 0x0000000500207882 */ /* 0x000fe20000000000 */
[----:B------:R-:W1:Y:S03]  /*1000*/  LDCU UR42, c[0x0][0xb24] ;  /* 0x00016480ff2a77ac */ /* 0x000e660008000800 */
[----:B--2---:R-:W-:Y:S01]  /*1010*/  FMUL R3, R3, UR5 ;  /* 0x0000000503037c20 */ /* 0x004fe20008400000 */
[----:B------:R-:W-:Y:S01]  /*1020*/  USEL UR5, UR28, 0xffff, !UP0 ;  /* 0x0000ffff1c057887 */ /* 0x000fe2000c000000 */
[----:B----4-:R-:W-:Y:S01]  /*1030*/  I2FP.F32.U32 R2, UR7 ;  /* 0x0000000700027c45 */ /* 0x010fe20008201000 */
[----:B------:R-:W2:Y:S03]  /*1040*/  LDCU UR31, c[0x0][0xb30] ;  /* 0x00016600ff1f77ac */ /* 0x000ea60008000800 */
[----:B------:R-:W4:Y:S01]  /*1050*/  F2I.U32.TRUNC.NTZ R3, R3 ;  /* 0x0000000300037305 */ /* 0x000f22000020f000 */
[----:B---3--:R-:W-:Y:S01]  /*1060*/  FMUL R2, R2, UR4 ;  /* 0x0000000402027c20 */ /* 0x008fe20008400000 */
[----:B------:R-:W-:-:S02]  /*1070*/  ULOP3.LUT UR21, UR5, 0xffff, URZ, 0xc0, !UPT ;  /* 0x0000ffff05157892 */ /* 0x000fc4000f8ec0ff */
[----:B------:R-:W-:Y:S01]  /*1080*/  UISETP.GE.AND UP2, UPT, UR19, 0x1, UPT ;  /* 0x000000011300788c */ /* 0x000fe2000bf46270 */
[----:B------:R-:W-:-:S03]  /*1090*/  UMOV UR20, UR7 ;  /* 0x0000000700147c82 */ /* 0x000fc60008000000 */
[----:B------:R-:W3:Y:S01]  /*10a0*/  F2I.U32.TRUNC.NTZ R2, R2 ;  /* 0x0000000200027305 */ /* 0x000ee2000020f000 */
[----:B------:R-:W-:Y:S01]  /*10b0*/  UMOV UR16, UR23 ;  /* 0x0000001700107c82 */ /* 0x000fe20008000000 */
[----:B----4-:R-:W-:Y:S02]  /*10c0*/  R2UR UR4, R3 ;  /* 0x00000000030472ca */ /* 0x010fe400000e0000 */
[----:B------:R-:W-:Y:S02]  /*10d0*/  PRMT R3, RZ, 0x7610, R3 ;  /* 0x00007610ff037816 */ /* 0x000fe40000000003 */
[----:B---3--:R-:W-:Y:S02]  /*10e0*/  R2UR UR6, R2 ;  /* 0x00000000020672ca */ /* 0x008fe400000e0000 */
[----:B------:R-:W-:-:S07]  /*10f0*/  PRMT R2, RZ, 0x7610, R2 ;  /* 0x00007610ff027816 */ /* 0x000fce0000000002 */
[----:B------:R-:W-:-:S04]  /*1100*/  UIADD3 UR5, UPT, UPT, -UR4, URZ, URZ ;  /* 0x000000ff04057290 */ /* 0x000fc8000fffe1ff */
[----:B------:R-:W-:Y:S02]  /*1110*/  UIMAD UR5, UR8, UR5, UR23 ;  /* 0x00000005080572a4 */ /* 0x000fe4000f8e0217 */
[----:B------:R-:W-:-:S04]  /*1120*/  UIADD3 UR4, UPT, UPT, -UR6, URZ, URZ ;  /* 0x000000ff06047290 */ /* 0x000fc8000fffe1ff */
[----:B------:R-:W-:Y:S01]  /*1130*/  IMAD.U32 R142, RZ, RZ, UR5 ;  /* 0x00000005ff8e7e24 */ /* 0x000fe2000f8e00ff */
[----:B------:R-:W-:Y:S01]  /*1140*/  UIMAD UR63, UR63, UR4, UR7 ;  /* 0x000000043f3f72a4 */ /* 0x000fe2000f8e0207 */
[----:B-12---:R-:W-:Y:S11]  /*1150*/  BRA.U UP4, `(.L_x_17) ;  /* 0x0000000104407547 */ /* 0x006ff6000b800000 */
[----:B------:R-:W-:-:S13]  /*1160*/  R2UR UR4, R142 ;  /* 0x000000008e0472ca */ /* 0x000fda00000e0000 */
[----:B------:R-:W-:Y:S02]  /*1170*/  UISETP.GT.U32.AND UP0, UPT, UR4, 0x1, UPT ;  /* 0x000000010400788c */ /* 0x000fe4000bf04070 */
[----:B------:R-:W-:Y:S02]  /*1180*/  ULOP3.LUT UR4, UR4, 0xfffffffe, URZ, 0xc0, !UPT ;  /* 0xfffffffe04047892 */ /* 0x000fe4000f8ec0ff */
[----:B------:R-:W-:Y:S02]  /*1190*/  UISETP.NE.AND UP1, UPT, UR63, URZ, UP0 ;  /* 0x000000ff3f00728c */ /* 0x000fe40008725270 */
[----:B------:R-:W-:Y:S02]  /*11a0*/  UISETP.NE.AND UP0, UPT, UR63, 0x1, UP0 ;  /* 0x000000013f00788c */ /* 0x000fe40008705270 */
[----:B------:R-:W-:Y:S02]  /*11b0*/  USEL UR7, URZ, 0x1, UP1 ;  /* 0x00000001ff077887 */ /* 0x000fe40008800000 */
[----:B------:R-:W-:-:S02]  /*11c0*/  USEL UR6, URZ, 0x4, UP0 ;  /* 0x00000004ff067887 */ /* 0x000fc40008000000 */
[----:B------:R-:W-:Y:S02]  /*11d0*/  USEL UR5, URZ, 0x2, UP1 ;  /* 0x00000002ff057887 */ /* 0x000fe40008800000 */
[----:B------:R-:W-:Y:S02]  /*11e0*/  ULEA UR4, UR63, UR4, 0x1 ;  /* 0x000000043f047291 */ /* 0x000fe4000f8e08ff */
[----:B------:R-:W-:Y:S02]  /*11f0*/  USEL UR8, URZ, 0x8, UP0 ;  /* 0x00000008ff087887 */ /* 0x000fe40008000000 */
[----:B------:R-:W-:-:S03]  /*1200*/  UIADD3 UR5, UPT, UPT, UR5, UR6, UR7 ;  /* 0x0000000605057290 */ /* 0x000fc6000fffe007 */
[----:B------:R-:W-:Y:S01]  /*1210*/  UMOV UR6, 0x3 ;  /* 0x0000000300067882 */ /* 0x000fe20000000000 */
[----:B------:R-:W-:Y:S02]  /*1220*/  UIADD3 UR5, UPT, UPT, UR5, UR8, URZ ;  /* 0x0000000805057290 */ /* 0x000fe4000fffe0ff */
[----:B------:R-:W-:-:S04]  /*1230*/  USHF.L.U32 UR4, UR6, UR4, URZ ;  /* 0x0000000406047299 */ /* 0x000fc800080006ff */
[----:B------:R-:W-:Y:S02]  /*1240*/  MOV R3, UR5 ;  /* 0x0000000500037c02 */ /* 0x000fe40008000f00 */
[----:B------:R-:W-:Y:S02]  /*1250*/  IMAD.U32 R2, RZ, RZ, UR4 ;  /* 0x00000004ff027e24 */ /* 0x000fe4000f8e00ff */
.L_x_17:
[----:B------:R-:W-:Y:S05]  /*1260*/  BRA.U !UP2, `(.L_x_18) ;  /* 0x000000010ad47547 */ /* 0x000fea000b800000 */
[----:B------:R-:W1:Y:S01]  /*1270*/  LDCU.128 UR24, c[0x0][0xb10] ;  /* 0x00016200ff1877ac */ /* 0x000e620008000c00 */
[----:B------:R-:W2:Y:S01]  /*1280*/  LDCU UR6, c[0x0][0x370] ;  /* 0x00006e00ff0677ac */ /* 0x000ea20008000800 */
[----:B------:R-:W3:Y:S01]  /*1290*/  LDCU UR5, c[0x0][0x374] ;  /* 0x00006e80ff0577ac */ /* 0x000ee20008000800 */
[----:B------:R-:W4:Y:S01]  /*12a0*/  LDCU UR30, c[0x0][0xb0c] ;  /* 0x00016180ff1e77ac */ /* 0x000f220008000800 */
[----:B------:R-:W4:Y:S01]  /*12b0*/  LDCU UR4, c[0x0][0xb20] ;  /* 0x00016400ff0477ac */ /* 0x000f220008000800 */
[----:B------:R-:W4:Y:S01]  /*12c0*/  LDCU.64 UR8, c[0x0][0xb28] ;  /* 0x00016500ff0877ac */ /* 0x000f220008000a00 */
[----:B-1----:R-:W-:Y:S02]  /*12d0*/  UISETP.NE.AND UP0, UPT, UR26, 0x1, UPT ;  /* 0x000000011a00788c */ /* 0x002fe4000bf05270 */
[----:B---3--:R-:W-:Y:S02]  /*12e0*/  UIMAD.WIDE.U32 UR10, UR5, UR27, URZ ;  /* 0x0000001b050a72a5 */ /* 0x008fe4000f8e00ff */
[----:B--2---:R-:W-:-:S02]  /*12f0*/  UIMAD.WIDE.U32 UR12, UR6, UR24, URZ ;  /* 0x00000018060c72a5 */ /* 0x004fc4000f8e00ff */
[----:B----4-:R-:W-:Y:S02]  /*1300*/  UISETP.NE.AND UP1, UPT, UR30, 0x1, UPT ;  /* 0x000000011e00788c */ /* 0x010fe4000bf25270 */
[----:B------:R-:W-:Y:S01]  /*1310*/  UISETP.NE.AND UP2, UPT, UR19, 0x1, UPT ;  /* 0x000000011300788c */ /* 0x000fe2000bf45270 */
[----:B------:R-:W-:Y:S02]  /*1320*/  UMOV UR10, UR11 ;  /* 0x0000000b000a7c82 */ /* 0x000fe40008000000 */
[----:B------:R-:W-:Y:S01]  /*1330*/  UMOV UR12, UR13 ;  /* 0x0000000d000c7c82 */ /* 0x000fe20008000000 */
[----:B------:R-:W-:Y:S02]  /*1340*/  @UP0 USHF.R.U32.HI UR5, URZ, UR4, UR10 ;  /* 0x00000004ff050299 */ /* 0x000fe4000801160a */
[----:B------:R-:W-:Y:S02]  /*1350*/  UIMAD.WIDE.U32 UR16, UR20, UR27, URZ ;  /* 0x0000001b141072a5 */ /* 0x000fe4000f8e00ff */
[----:B------:R-:W-:-:S02]  /*1360*/  UIMAD.WIDE.U32 UR10, UR5, UR8, URZ ;  /* 0x00000008050a72a5 */ /* 0x000fc4000f8e00ff */
[----:B------:R-:W-:Y:S02]  /*1370*/  @UP1 USHF.R.U32.HI UR6, URZ, UR25, UR12 ;  /* 0x00000019ff061299 */ /* 0x000fe4000801160c */
[----:B------:R-:W-:Y:S02]  /*1380*/  UIMAD.WIDE.U32 UR14, UR23, UR24, URZ ;  /* 0x00000018170e72a5 */ /* 0x000fe4000f8e00ff */
[----:B------:R-:W-:Y:S01]  /*1390*/  UIMAD.WIDE.U32 UR12, UR6, UR8, URZ ;  /* 0x00000008060c72a5 */ /* 0x000fe2000f8e00ff */
[----:B------:R-:W-:Y:S01]  /*13a0*/  UMOV UR16, UR17 ;  /* 0x0000001100107c82 */ /* 0x000fe20008000000 */
[----:B------:R-:W-:Y:S01]  /*13b0*/  UMOV UR10, UR11 ;  /* 0x0000000b000a7c82 */ /* 0x000fe20008000000 */
[----:B------:R-:W-:Y:S02]  /*13c0*/  USHF.R.U32.HI UR16, URZ, UR4, UR16 ;  /* 0x00000004ff107299 */ /* 0x000fe40008011610 */
[----:B------:R-:W-:Y:S02]  /*13d0*/  @UP2 USHF.R.U32.HI UR5, URZ, UR9, UR10 ;  /* 0x00000009ff052299 */ /* 0x000fe4000801160a */
[----:B------:R-:W-:Y:S01]  /*13e0*/  UMOV UR7, UR13 ;  /* 0x0000000d00077c82 */ /* 0x000fe20008000000 */
[----:B------:R-:W-:Y:S01]  /*13f0*/  UMOV UR14, UR15 ;  /* 0x0000000f000e7c82 */ /* 0x000fe20008000000 */
[----:B------:R-:W-:-:S02]  /*1400*/  @UP2 USHF.R.U32.HI UR6, URZ, UR9, UR7 ;  /* 0x00000009ff062299 */ /* 0x000fc40008011607 */
[----:B------:R-:W-:Y:S02]  /*1410*/  USHF.R.U32.HI UR14, URZ, UR25, UR14 ;  /* 0x00000019ff0e7299 */ /* 0x000fe4000801160e */
[----:B------:R-:W-:Y:S02]  /*1420*/  USEL UR4, UR20, UR16, !UP0 ;  /* 0x0000001014047287 */ /* 0x000fe4000c000000 */
[----:B------:R-:W-:Y:S02]  /*1430*/  UIMAD UR7, UR5, UR19, URZ ;  /* 0x00000013050772a4 */ /* 0x000fe4000f8e02ff */
[----:B------:R-:W-:Y:S02]  /*1440*/  USEL UR5, UR23, UR14, !UP1 ;  /* 0x0000000e17057287 */ /* 0x000fe4000c800000 */
[----:B------:R-:W-:Y:S02]  /*1450*/  UIMAD UR12, UR6, UR19, URZ ;  /* 0x00000013060c72a4 */ /* 0x000fe4000f8e02ff */
[----:B------:R-:W-:-:S02]  /*1460*/  UISETP.GE.AND UP0, UPT, UR4, UR7, UPT ;  /* 0x000000070400728c */ /* 0x000fc4000bf06270 */
[----:B------:R-:W-:Y:S02]  /*1470*/  UIMAD.WIDE.U32 UR10, UR4, UR8, URZ ;  /* 0x00000008040a72a5 */ /* 0x000fe4000f8e00ff */
[----:B------:R-:W-:Y:S02]  /*1480*/  UISETP.GE.OR UP0, UPT, UR5, UR12, UP0 ;  /* 0x0000000c0500728c */ /* 0x000fe40008706670 */
[----:B------:R-:W-:Y:S02]  /*1490*/  UIMAD.WIDE.U32 UR12, UR5, UR8, URZ ;  /* 0x00000008050c72a5 */ /* 0x000fe4000f8e00ff */
[----:B------:R-:W-:Y:S01]  /*14a0*/  UIADD3 UR10, UPT, UPT, -UR4, URZ, URZ ;  /* 0x000000ff040a7290 */ /* 0x000fe2000fffe1ff */
[----:B------:R-:W-:Y:S01]  /*14b0*/  UMOV UR8, UR11 ;  /* 0x0000000b00087c82 */ /* 0x000fe20008000000 */
[----:B------:R-:W-:Y:S02]  /*14c0*/  UIADD3 UR16, UPT, UPT, -UR5, URZ, URZ ;  /* 0x000000ff05107290 */ /* 0x000fe4000fffe1ff */
[----:B------:R-:W-:-:S03]  /*14d0*/  USHF.R.U32.HI UR8, URZ, UR9, UR8 ;  /* 0x00000009ff087299 */ /* 0x000fc60008011608 */
[----:B------:R-:W-:Y:S01]  /*14e0*/  @!UP0 UMOV UR7, UR13 ;  /* 0x0000000d00078c82 */ /* 0x000fe20008000000 */
[----:B------:R-:W-:Y:S02]  /*14f0*/  UIMAD UR20, UR26, UR10, UR20 ;  /* 0x0000000a1a1472a4 */ /* 0x000fe4000f8e0214 */
[----:B------:R-:W-:Y:S02]  /*1500*/  USEL UR8, UR4, UR8, !UP2 ;  /* 0x0000000804087287 */ /* 0x000fe4000d000000 */
[----:B------:R-:W-:Y:S02]  /*1510*/  @!UP0 USHF.R.U32.HI UR7, URZ, UR9, UR7 ;  /* 0x00000009ff078299 */ /* 0x000fe40008011607 */
[----:B------:R-:W-:Y:S02]  /*1520*/  UIADD3 UR9, UPT, UPT, -UR8, URZ, URZ ;  /* 0x000000ff08097290 */ /* 0x000fe4000fffe1ff */
[----:B------:R-:W-:Y:S02]  /*1530*/  @!UP0 USEL UR7, UR5, UR7, !UP2 ;  /* 0x0000000705078287 */ /* 0x000fe4000d000000 */
[----:B------:R-:W-:-:S02]  /*1540*/  UIMAD UR9, UR19, UR9, UR4 ;  /* 0x00000009130972a4 */ /* 0x000fc4000f8e0204 */
[----:B------:R-:W-:Y:S02]  /*1550*/  @!UP0 UIADD3 UR8, UPT, UPT, UR8, -UR7, URZ ;  /* 0x8000000708088290 */ /* 0x000fe4000fffe0ff */
[----:B------:R-:W-:Y:S02]  /*1560*/  @!UP0 UIMAD UR6, UR9, UR6, UR7 ;  /* 0x00000006090682a4 */ /* 0x000fe4000f8e0207 */
[----:B------:R-:W-:Y:S02]  /*1570*/  @!UP0 UIMAD UR4, UR8, UR19, UR5 ;  /* 0x00000013080482a4 */ /* 0x000fe4000f8e0205 */
[----:B------:R-:W-:Y:S02]  /*1580*/  UIMAD UR16, UR30, UR16, UR23 ;  /* 0x000000101e1072a4 */ /* 0x000fe4000f8e0217 */
[----:B------:R-:W-:Y:S01]  /*1590*/  UIMAD UR20, UR4, UR26, UR20 ;  /* 0x0000001a041472a4 */ /* 0x000fe2000f8e0214 */
[----:B------:R-:W-:Y:S02]  /*15a0*/  @!UP0 UMOV UR5, UR6 ;  /* 0x0000000600058c82 */ /* 0x000fe40008000000 */
[----:B------:R-:W-:-:S12]  /*15b0*/  UIMAD UR16, UR5, UR30, UR16 ;  /* 0x0000001e051072a4 */ /* 0x000fd8000f8e0210 */
.L_x_18:
[----:B------:R-:W-:Y:S02]  /*15c0*/  UISETP.NE.AND UP1, UPT, UR31, 0x1, UPT ;  /* 0x000000011f00788c */ /* 0x000fe4000bf25270 */
[----:B------:R-:W-:Y:S02]  /*15d0*/  UISETP.NE.AND UP0, UPT, UR18, 0x2, UPT ;  /* 0x000000021200788c */ /* 0x000fe4000bf05270 */
[----:B------:R-:W-:Y:S02]  /*15e0*/  ULOP3.LUT UR24, UR22, 0x800, URZ, 0xc0, !UPT ;  /* 0x0000080016187892 */ /* 0x000fe4000f8ec0ff */
[----:B------:R-:W-:-:S03]  /*15f0*/  USHF.L.U32 UR21, UR32, UR21, URZ ;  /* 0x0000001520157299 */ /* 0x000fc600080006ff */
[----:B------:R-:W-:Y:S09]  /*1600*/  BRA.U UP1, `(.L_x_19) ;  /* 0x0000000101447547 */ /* 0x000ff2000b800000 */
[----:B------:R-:W1:Y:S01]  /*1610*/  LDCU.128 UR8, c[0x0][0xb10] ;  /* 0x00016200ff0877ac */ /* 0x000e620008000c00 */
[----:B------:R-:W2:Y:S01]  /*1620*/  LDCU UR12, c[0x0][0xb0c] ;  /* 0x00016180ff0c77ac */ /* 0x000ea20008000800 */
[----:B------:R-:W3:Y:S01]  /*1630*/  LDCU UR13, c[0x0][0xb20] ;  /* 0x00016400ff0d77ac */ /* 0x000ee20008000800 */
[----:B-1----:R-:W-:Y:S02]  /*1640*/  UIMAD.WIDE.U32 UR6, UR16, UR8, URZ ;  /* 0x00000008100672a5 */ /* 0x002fe4000f8e00ff */
[----:B------:R-:W-:Y:S02]  /*1650*/  UIMAD.WIDE.U32 UR4, UR20, UR11, URZ ;  /* 0x0000000b140472a5 */ /* 0x000fe4000f8e00ff */
[----:B--2---:R-:W-:Y:S02]  /*1660*/  UISETP.NE.AND UP2, UPT, UR12, 0x1, UPT ;  /* 0x000000010c00788c */ /* 0x004fe4000bf45270 */
[----:B------:R-:W-:Y:S01]  /*1670*/  UISETP.NE.AND UP1, UPT, UR10, 0x1, UPT ;  /* 0x000000010a00788c */ /* 0x000fe2000bf25270 */
[----:B------:R-:W-:-:S02]  /*1680*/  UMOV UR6, UR7 ;  /* 0x0000000700067c82 */ /* 0x000fc40008000000 */
[----:B------:R-:W-:Y:S01]  /*1690*/  UMOV UR4, UR5 ;  /* 0x0000000500047c82 */ /* 0x000fe20008000000 */
[----:B------:R-:W-:Y:S02]  /*16a0*/  USHF.R.U32.HI UR6, URZ, UR9, UR6 ;  /* 0x00000009ff067299 */ /* 0x000fe40008011606 */
[----:B---3--:R-:W-:Y:S02]  /*16b0*/  USHF.R.U32.HI UR4, URZ, UR13, UR4 ;  /* 0x0000000dff047299 */ /* 0x008fe40008011604 */
[----:B------:R-:W-:Y:S02]  /*16c0*/  USEL UR5, UR16, UR6, !UP2 ;  /* 0x0000000610057287 */ /* 0x000fe4000d000000 */
[----:B------:R-:W-:-:S04]  /*16d0*/  USEL UR4, UR20, UR4, !UP1 ;  /* 0x0000000414047287 */ /* 0x000fc8000c800000 */
[----:B------:R-:W-:Y:S02]  /*16e0*/  UIADD3 UR6, UPT, UPT, -UR4, UR5, URZ ;  /* 0x0000000504067290 */ /* 0x000fe4000fffe1ff */
[----:B------:R-:W-:Y:S02]  /*16f0*/  UIADD3 UR4, UPT, UPT, UR4, -UR5, URZ ;  /* 0x8000000504047290 */ /* 0x000fe4000fffe0ff */
[----:B------:R-:W-:Y:S02]  /*1700*/  UIMAD UR20, UR6, UR10, UR20 ;  /* 0x0000000a061472a4 */ /* 0x000fe4000f8e0214 */
[----:B------:R-:W-:-:S12]  /*1710*/  UIMAD UR16, UR4, UR12, UR16 ;  /* 0x0000000c041072a4 */ /* 0x000fd8000f8e0210 */
.L_x_19:
[----:B------:R-:W-:Y:S05]  /*1720*/  BRA.U !UP5, `(.L_x_20) ;  /* 0x000000010d0c7547 */ /* 0x000fea000b800000 */
[----:B------:R-:W-:Y:S01]  /*1730*/  UCGABAR_WAIT ;  /* 0x0000000000007dc7 */ /* 0x000fe20008000000 */
[----:B------:R-:W-:Y:S01]  /*1740*/  CCTL.IVALL ;  /* 0x00000000ff00798f */ /* 0x000fe20002000000 */
[----:B------:R-:W-:Y:S05]  /*1750*/  BRA `(.L_x_21) ;  /* 0x0000000000047947 */ /* 0x000fea0003800000 */
.L_x_20:
[----:B------:R-:W-:Y:S06]  /*1760*/  BAR.SYNC.DEFER_BLOCKING 0x0 ;  /* 0x0000000000007b1d */ /* 0x000fec0000010000 */
.L_x_21:
[----:B------:R-:W-:Y:S05]  /*1770*/  BRA.U UP0, `(.L_x_22) ;  /* 0x0000001500107547 */ /* 0x000fea000b800000 */
[----:B------:R-:W1:Y:S01]  /*1780*/  LDCU UR6, c[0x0][0x38c] ;  /* 0x00007180ff0677ac */ /* 0x000e620008000800 */
[----:B------:R-:W-:Y:S01]  /*1790*/  PLOP3.LUT P1, PT, PT, PT, UP3, 0x80, 0x8 ;  /* 0x000000000008781c */ /* 0x000fe20003f2f038 */
[----:B------:R-:W-:Y:S01]  /*17a0*/  IMAD.MOV.U32 R12, RZ, RZ, 0x1 ;  /* 0x00000001ff0c7424 */ /* 0x000fe200078e00ff */
[----:B------:R-:W-:Y:S01]  /*17b0*/  ISETP.NE.AND P2, PT, R0, RZ, P3 ;  /* 0x000000ff0000720c */ /* 0x000fe20001f45270 */
[----:B------:R-:W-:Y:S01]  /*17c0*/  USHF.L.U32 UR7, UR23, 0x7, URZ ;  /* 0x0000000717077899 */ /* 0x000fe200080006ff */
[----:B------:R-:W-:Y:S01]  /*17d0*/  PLOP3.LUT P1, PT, P1, PT, PT, 0x8, 0x80 ;  /* 0x000000000080781c */ /* 0x000fe20000f2e170 */
[----:B------:R-:W-:Y:S01]  /*17e0*/  USHF.L.U32 UR47, UR23, 0x6, URZ ;  /* 0x00000006172f7899 */ /* 0x000fe200080006ff */
[----:B------:R-:W-:Y:S01]  /*17f0*/  CS2R R10, SRZ ;  /* 0x00000000000a7805 */ /* 0x000fe2000001ff00 */
[----:B------:R-:W-:Y:S01]  /*1800*/  UISETP.NE.AND UP1, UPT, UR18, URZ, UPT ;  /* 0x000000ff1200728c */ /* 0x000fe2000bf25270 */
[----:B------:R-:W-:Y:S01]  /*1810*/  IMAD.MOV.U32 R9, RZ, RZ, RZ ;  /* 0x000000ffff097224 */ /* 0x000fe200078e00ff */
[----:B------:R-:W2:Y:S01]  /*1820*/  LDCU UR39, c[0x0][0x370] ;  /* 0x00006e00ff2777ac */ /* 0x000ea20008000800 */
[----:B------:R-:W-:Y:S01]  /*1830*/  IMAD.MOV.U32 R8, RZ, RZ, 0x1 ;  /* 0x00000001ff087424 */ /* 0x000fe200078e00ff */
[----:B------:R-:W3:Y:S01]  /*1840*/  LDCU.64 UR26, c[0x0][0x348] ;  /* 0x00006900ff1a77ac */ /* 0x000ee20008000a00 */
[----:B-1----:R-:W-:-:S02]  /*1850*/  UIADD3 UR5, UPT, UPT, UR6, 0x1f, URZ ;  /* 0x0000001f06057890 */ /* 0x002fc4000fffe0ff */
[----:B------:R-:W-:Y:S02]  /*1860*/  UIADD3 UR48, UPT, UPT, UR6, 0x3e, URZ ;  /* 0x0000003e06307890 */ /* 0x000fe4000fffe0ff */
[----:B------:R-:W-:Y:S01]  /*1870*/  USHF.R.S32.HI UR4, URZ, 0x1f, UR5 ;  /* 0x0000001fff047899 */ /* 0x000fe20008011405 */
[----:B------:R-:W1:Y:S03]  /*1880*/  LDCU UR38, c[0x0][0x374] ;  /* 0x00006e80ff2677ac */ /* 0x000e660008000800 */
[----:B------:R-:W-:Y:S02]  /*1890*/  ULEA.HI UR4, UR4, UR5, URZ, 0x5 ;  /* 0x0000000504047291 */ /* 0x000fe4000f8f28ff */
[----:B------:R-:W-:Y:S02]  /*18a0*/  UIADD3 UR5, UPT, UPT, UR6, -0x1, URZ ;  /* 0xffffffff06057890 */ /* 0x000fe4000fffe0ff */
[----:B------:R-:W-:-:S02]  /*18b0*/  USHF.R.S32.HI UR41, URZ, 0x5, UR4 ;  /* 0x00000005ff297899 */ /* 0x000fc40008011404 */
[----:B------:R-:W-:Y:S02]  /*18c0*/  UISETP.GE.U32.AND UP2, UPT, UR5, -0x3f, UPT ;  /* 0xffffffc10500788c */ /* 0x000fe4000bf46070 */
[----:B------:R-:W-:Y:S02]  /*18d0*/  UISETP.LT.U32.AND UP0, UPT, UR41, 0x5, UPT ;  /* 0x000000052900788c */ /* 0x000fe4000bf01070 */
[----:B------:R-:W-:Y:S02]  /*18e0*/  ULOP3.LUT UR5, UR7, 0x80, URZ, 0xc0, !UPT ;  /* 0x0000008007057892 */ /* 0x000fe4000f8ec0ff */
[----:B------:R-:W-:Y:S02]  /*18f0*/  USEL UR40, UR41, 0x5, UP0 ;  /* 0x0000000529287887 */ /* 0x000fe40008000000 */
[----:B------:R-:W-:Y:S02]  /*1900*/  ULEA.HI UR44, UR24, UR5, URZ, 0x1b ;  /* 0x00000005182c7291 */ /* 0x000fe4000f8fd8ff */
[----:B------:R-:W-:-:S02]  /*1910*/  UIADD3 UR4, UPT, UPT, UR40, -0x1, URZ ;  /* 0xffffffff28047890 */ /* 0x000fc4000fffe0ff */
[----:B------:R-:W-:Y:S02]  /*1920*/  @UP2 UIADD3 UR4, UPT, UPT, UR40, URZ, URZ ;  /* 0x000000ff28042290 */ /* 0x000fe4000fffe0ff */
[----:B------:R-:W-:Y:S02]  /*1930*/  ULOP3.LUT UR47, UR47, 0x40, URZ, 0xc0, !UPT ;  /* 0x000000402f2f7892 */ /* 0x000fe4000f8ec0ff */
[----:B------:R-:W-:Y:S02]  /*1940*/  USEL UR25, UR37, 0x2, UP1 ;  /* 0x0000000225197887 */ /* 0x000fe40008800000 */
[----:B------:R-:W-:Y:S02]  /*1950*/  UIADD3 UR45, UPT, UPT, UR41, -UR40, URZ ;  /* 0x80000028292d7290 */ /* 0x000fe4000fffe0ff */
[----:B------:R-:W-:Y:S02]  /*1960*/  UIADD3 UR28, UPT, UPT, UR4, 0x1, URZ ;  /* 0x00000001041c7890 */ /* 0x000fe4000fffe0ff */
[----:B------:R-:W-:Y:S01]  /*1970*/  UIADD3 UR43, UPT, UPT, -UR4, URZ, URZ ;  /* 0x000000ff042b7290 */ /* 0x000fe2000fffe1ff */
[----:B-123--:R-:W-:-:S11]  /*1980*/  UMOV UR5, URZ ;  /* 0x000000ff00057c82 */ /* 0x00efd60008000000 */
.L_x_42:
[----:B------:R-:W-:Y:S01]  /*1990*/  UISETP.NE.AND UP0, UPT, UR46, URZ, UPT ;  /* 0x000000ff2e00728c */ /* 0x000fe2000bf05270 */
[----:B-1----:R-:W1:Y:S08]  /*19a0*/  S2UR UR46, SR_CgaCtaId ;  /* 0x00000000002e79c3 */ /* 0x002e700000008800 */
[----:B------:R-:W-:Y:S05]  /*19b0*/  BRA.U UP0, `(.L_x_23) ;  /* 0x0000000100347547 */ /* 0x000fea000b800000 */
[----:B------:R-:W2:Y:S01]  /*19c0*/  S2R R0, SR_CgaCtaId ;  /* 0x0000000000007919 */ /* 0x000ea20000008800 */
[----:B------:R-:W-:Y:S02]  /*19d0*/  MOV R3, 0x400 ;  /* 0x0000040000037802 */ /* 0x000fe40000000f00 */
[----:B------:R-:W-:Y:S02]  /*19e0*/  SHF.L.U32 R2, R8, 0x1f, RZ ;  /* 0x0000001f08027819 */ /* 0x000fe400000006ff */
[----:B--2---:R-:W-:-:S05]  /*19f0*/  LEA R0, R0, R3, 0x18 ;  /* 0x0000000300007211 */ /* 0x004fca00078ec0ff */
[----:B------:R-:W-:-:S04]  /*1a00*/  IMAD R3, R9, 0x8, R0 ;  /* 0x0000000809037824 */ /* 0x000fc800078e0200 */
[----:B------:R-:W2:Y:S02]  /*1a10*/  SYNCS.PHASECHK.TRANS64.TRYWAIT P0, [R3+URZ+0xf0], R2 ;  /* 0x0000f002030075a7 */ /* 0x000ea400080011ff */
[----:B--2---:R-:W-:Y:S05]  /*1a20*/  @!P0 BRA `(.L_x_24) ;  /* 0x0000007400448947 */ /* 0x004fea0003800000 */
.L_x_124:
[----:B------:R-:W-:Y:S01]  /*1a30*/  VIADD R9, R9, 0x1 ;  /* 0x0000000109097836 */ /* 0x000fe20000000000 */
[----:B------:R2:W-:Y:S04]  /*1a40*/  SYNCS.ARRIVE.TRANS64.A1T0 RZ, [R3+URZ+0xe0], RZ ;  /* 0x0000e0ff03ff79a7 */ /* 0x0005e800081000ff */
[----:B------:R-:W-:-:S04]  /*1a50*/  ISETP.NE.AND P0, PT, R9, 0x2, PT ;  /* 0x000000020900780c */ /* 0x000fc80003f05270 */
[----:B------:R-:W-:Y:S02]  /*1a60*/  SEL R9, R9, RZ, P0 ;  /* 0x000000ff09097207 */ /* 0x000fe40000000000 */
[----:B--2---:R-:W-:-:S04]  /*1a70*/  SEL R3, RZ, 0x1, P0 ;  /* 0x00000001ff037807 */ /* 0x004fc80000000000 */
[----:B------:R-:W-:-:S07]  /*1a80*/  LOP3.LUT R8, R8, R3, RZ, 0x3c, !PT ;  /* 0x0000000308087212 */ /* 0x000fce00078e3cff */
.L_x_23:
[----:B------:R-:W-:Y:S01]  /*1a90*/  UMOV UR6, 0x400 ;  /* 0x0000040000067882 */ /* 0x000fe20000000000 */
[----:B------:R-:W-:Y:S01]  /*1aa0*/  SHF.L.U32 R0, R12, 0x1f, RZ ;  /* 0x0000001f0c007819 */ /* 0x000fe200000006ff */
[----:B-1----:R-:W-:Y:S02]  /*1ab0*/  ULEA UR6, UR46, UR6, 0x18 ;  /* 0x000000062e067291 */ /* 0x002fe4000f8ec0ff */
[----:B------:R-:W-:Y:S02]  /*1ac0*/  UISETP.GE.U32.AND UP0, UPT, UR48, 0x3f, UPT ;  /* 0x0000003f3000788c */ /* 0x000fe4000bf06070 */
[----:B------:R-:W-:Y:S02]  /*1ad0*/  ULEA UR4, UR5, UR6, 0x3 ;  /* 0x0000000605047291 */ /* 0x000fe4000f8e18ff */
[----:B------:R-:W-:Y:S01]  /*1ae0*/  ULEA UR11, UR20, UR47, 0x7 ;  /* 0x0000002f140b7291 */ /* 0x000fe2000f8e38ff */
[----:B------:R-:W-:-:S06]  /*1af0*/  UMOV UR7, URZ ;  /* 0x000000ff00077c82 */ /* 0x000fcc0008000000 */
[----:B------:R1:W2:Y:S01]  /*1b00*/  SYNCS.PHASECHK.TRANS64.TRYWAIT P0, [UR4+0x28], R0 ;  /* 0x00002800ff0075a7 */ /* 0x0002a20008001104 */
[----:B------:R-:W-:-:S04]  /*1b10*/  ULEA.HI UR4, UR16, UR16, URZ, 0x1 ;  /* 0x0000001010047291 */ /* 0x000fc8000f8f08ff */
[----:B------:R-:W-:-:S04]  /*1b20*/  USHF.L.U32 UR4, UR4, 0x7, URZ ;  /* 0x0000000704047899 */ /* 0x000fc800080006ff */
[----:B------:R-:W-:-:S04]  /*1b30*/  ULOP3.LUT UR35, UR4, 0xffffff00, URZ, 0xc0, !UPT ;  /* 0xffffff0004237892 */ /* 0x000fc8000f8ec0ff */
[----:B------:R-:W-:Y:S01]  /*1b40*/  UIADD3 UR35, UPT, UPT, UR44, UR35, URZ ;  /* 0x000000232c237290 */ /* 0x000fe2000fffe0ff */
[----:B------:R-:W-:Y:S11]  /*1b50*/  BRA.U !UP0, `(.L_x_25) ;  /* 0x0000000108c47547 */ /* 0x000ff6000b800000 */
[----:B------:R-:W-:Y:S01]  /*1b60*/  UMOV UR13, UR43 ;  /* 0x0000002b000d7c82 */ /* 0x000fe20008000000 */
[----:B------:R-:W-:Y:S01]  /*1b70*/  UMOV UR4, UR5 ;  /* 0x0000000500047c82 */ /* 0x000fe20008000000 */
[----:B------:R-:W-:-:S05]  /*1b80*/  UMOV UR34, URZ ;  /* 0x000000ff00227c82 */ /* 0x000fca0008000000 */
.L_x_31:
[----:B------:R-:W-:Y:S01]  /*1b90*/  ULEA UR33, UR4, UR6, 0x3 ;  /* 0x0000000604217291 */ /* 0x000fe2000f8e18ff */
[----:B--2---:R-:W-:Y:S01]  /*1ba0*/  @P3 MOV R2, 0x3000 ;  /* 0x0000300000023802 */ /* 0x004fe20000000f00 */
[----:B--234-:R-:W-:Y:S10]  /*1bb0*/  @P0 BRA `(.L_x_26) ;  /* 0x00000000000c0947 */ /* 0x01cff40003800000 */
[----:B------:R-:W-:-:S04]  /*1bc0*/  SHF.L.U32 R3, R12, 0x1f, RZ ;  /* 0x0000001f0c037819 */ /* 0x000fc800000006ff */
[----:B------:R-:W2:Y:S02]  /*1bd0*/  SYNCS.PHASECHK.TRANS64.TRYWAIT P0, [UR33+0x28], R3 ;  /* 0x00002803ff0075a7 */ /* 0x000ea40008001121 */
[----:B--2---:R-:W-:Y:S05]  /*1be0*/  @!P0 BRA `(.L_x_27) ;  /* 0x0000007000e88947 */ /* 0x004fea0003800000 */
.L_x_26:
[----:B------:R2:W-:Y:S01]  /*1bf0*/  @P3 SYNCS.ARRIVE.TRANS64 RZ, [UR33], R2 ;  /* 0x00000002ffff39a7 */ /* 0x0005e20008000021 */
[----:B------:R-:W-:Y:S02]  /*1c00*/  ULOP3.LUT UR5, UR25, 0x2, URZ, 0xfc, !UPT ;  /* 0x0000000219057892 */ /* 0x000fe4000f8efcff */
[----:B------:R-:W-:Y:S02]  /*1c10*/  UIADD3 UR13, UPT, UPT, UR13, 0x1, URZ ;  /* 0x000000010d0d7890 */ /* 0x000fe4000fffe0ff */
[----:B------:R-:W-:Y:S02]  /*1c20*/  UISETP.NE.AND UP0, UPT, UR5, 0x2, UPT ;  /* 0x000000020500788c */ /* 0x000fe4000bf05270 */
[----:B------:R-:W-:-:S07]  /*1c30*/  UISETP.NE.AND UP2, UPT, UR13, 0x1, UPT ;  /* 0x000000010d00788c */ /* 0x000fce000bf45270 */
[----:B------:R-:W-:Y:S05]  /*1c40*/  BRA.U UP0, `(.L_x_28) ;  /* 0x0000000100047547 */ /* 0x000fea000b800000 */
[----:B------:R-:W-:Y:S05]  /*1c50*/  BPT.TRAP 0x1 ;  /* 0x000000040000795c */ /* 0x000fea0000300000 */
.L_x_28:
[----:B------:R-:W-:Y:S04]  /*1c60*/  BSSY.RECONVERGENT B0, `(.L_x_29) ;  /* 0x0000003000007945 */ /* 0x000fe80003800200 */
[----:B------:R-:W-:Y:S05]  /*1c70*/  @!P2 BRA `(.L_x_30) ;  /* 0x000000000004a947 */ /* 0x000fea0003800000 */
[----:B------:R-:W-:Y:S05]  /*1c80*/  BPT.TRAP 0x1 ;  /* 0x000000040000795c */ /* 0x000fea0000300000 */
.L_x_30:
[----:B------:R-:W-:Y:S05]  /*1c90*/  BSYNC.RECONVERGENT B0 ;  /* 0x0000000000007941 */ /* 0x000fea0003800200 */
.L_x_29:
[----:B------:R-:W-:Y:S02]  /*1ca0*/  UIADD3 UR5, UPT, UPT, UR4, 0x1, URZ ;  /* 0x0000000104057890 */ /* 0x000fe4000fffe0ff */
[----:B------:R-:W-:Y:S02]  /*1cb0*/  ULEA UR32, UR4, UR24, 0xc ;  /* 0x0000001804207291 */ /* 0x000fe4000f8e60ff */
[----:B------:R-:W-:Y:S02]  /*1cc0*/  UISETP.NE.AND UP0, UPT, UR5, 0x5, UPT ;  /* 0x000000050500788c */ /* 0x000fe4000bf05270 */
[----:B------:R-:W-:Y:S02]  /*1cd0*/  UIADD3 UR16, UP1, UPT, UR26, 0x80, URZ ;  /* 0x000000801a107890 */ /* 0x000fe4000ff3e0ff */
[----:B------:R-:W-:Y:S02]  /*1ce0*/  USEL UR8, URZ, 0x1, UP0 ;  /* 0x00000001ff087887 */ /* 0x000fe40008000000 */
[----:B------:R-:W-:-:S02]  /*1cf0*/  USEL UR5, UR5, URZ, UP0 ;  /* 0x000000ff05057287 */ /* 0x000fc40008000000 */
[----:B------:R-:W-:Y:S02]  /*1d00*/  UIADD3 UR14, UP0, UPT, UR26, 0x180, URZ ;  /* 0x000001801a0e7890 */ /* 0x000fe4000ff1e0ff */
[----:B------:R-:W-:Y:S01]  /*1d10*/  LOP3.LUT R12, R12, UR8, RZ, 0x3c, !PT ;  /* 0x000000080c0c7c12 */ /* 0x000fe2000f8e3cff */
[----:B------:R-:W-:Y:S02]  /*1d20*/  ULEA UR8, UR4, UR6, 0xb ;  /* 0x0000000604087291 */ /* 0x000fe4000f8e58ff */
[----:B------:R-:W-:Y:S01]  /*1d30*/  ULEA UR7, UR5, UR6, 0x3 ;  /* 0x0000000605077291 */ /* 0x000fe2000f8e18ff */
[----:B-1----:R-:W-:Y:S01]  /*1d40*/  SHF.L.U32 R0, R12, 0x1f, RZ ;  /* 0x0000001f0c007819 */ /* 0x002fe200000006ff */
[----:B------:R-:W-:Y:S02]  /*1d50*/  ULOP3.LUT UR33, UR33, 0xfefffff8, URZ, 0xc0, !UPT ;  /* 0xfefffff821217892 */ /* 0x000fe4000f8ec0ff */
[----:B------:R-:W-:Y:S02]  /*1d60*/  UIADD3.X UR17, UPT, UPT, URZ, UR27, URZ, UP1, !UPT ;  /* 0x0000001bff117290 */ /* 0x000fe40008ffe4ff */
[----:B------:R-:W-:-:S02]  /*1d70*/  UIADD3 UR32, UPT, UPT, UR6, 0x8400, UR32 ;  /* 0x0000840006207890 */ /* 0x000fc4000fffe020 */
[----:B------:R-:W-:Y:S01]  /*1d80*/  UPRMT UR4, URZ, 0x5410, UR21 ;  /* 0x00005410ff047896 */ /* 0x000fe20008000015 */
[----:B------:R3:W4:Y:S01]  /*1d90*/  SYNCS.PHASECHK.TRANS64.TRYWAIT P0, [UR7+0x28], R0 ;  /* 0x00002800ff0075a7 */ /* 0x0007220008001107 */
[----:B------:R-:W-:Y:S02]  /*1da0*/  UIADD3 UR8, UPT, UPT, UR8, 0xd400, URZ ;  /* 0x0000d40008087890 */ /* 0x000fe4000fffe0ff */
[----:B------:R-:W-:Y:S01]  /*1db0*/  UIADD3.X UR15, UPT, UPT, URZ, UR27, URZ, UP0, !UPT ;  /* 0x0000001bff0f7290 */ /* 0x000fe200087fe4ff */
[----:B------:R-:W-:Y:S01]  /*1dc0*/  UMOV UR18, 0x0 ;  /* 0x0000000000127882 */ /* 0x000fe20000000000 */
[----:B------:R-:W-:Y:S01]  /*1dd0*/  UMOV UR19, 0x10000000 ;  /* 0x1000000000137882 */ /* 0x000fe20000000000 */
[----:B------:R-:W-:Y:S01]  /*1de0*/  UMOV UR10, UR34 ;  /* 0x00000022000a7c82 */ /* 0x000fe20008000000 */
[----:B------:R-:W-:Y:S01]  /*1df0*/  UMOV UR12, UR36 ;  /* 0x00000024000c7c82 */ /* 0x000fe20008000000 */
[----:B------:R-:W-:Y:S01]  /*1e00*/  UMOV UR9, UR33 ;  /* 0x0000002100097c82 */ /* 0x000fe20008000000 */
[----:B------:R1:W-:Y:S01]  /*1e10*/  UTMALDG.3D.MULTICAST.2CTA [UR32], [UR16], UR4, desc[UR18] ;  /* 0x00001220100073b4 */ /* 0x0003e20008211804 */
[----:B------:R-:W-:-:S02]  /*1e20*/  UMOV UR7, UR28 ;  /* 0x0000001c00077c82 */ /* 0x000fc40008000000 */
[----:B------:R3:W-:Y:S01]  /*1e30*/  UTMALDG.3D.2CTA [UR8], [UR14], desc[UR18] ;  /* 0x000012080e0075b4 */ /* 0x0007e20008211000 */
[----:B-1----:R-:W-:Y:S01]  /*1e40*/  UIADD3 UR34, UPT, UPT, UR34, 0x20, URZ ;  /* 0x0000002022227890 */ /* 0x002fe2000fffe0ff */
[----:B------:R-:W-:Y:S01]  /*1e50*/  UMOV UR4, UR5 ;  /* 0x0000000500047c82 */ /* 0x000fe20008000000 */
[----:B------:R-:W-:Y:S10]  /*1e60*/  BRA.U UP2, `(.L_x_31) ;  /* 0xfffffffd02487547 */ /* 0x000ff4000b83ffff */
.L_x_25:
[----:B------:R-:W-:Y:S01]  /*1e70*/  ULEA UR4, UR5, UR6, 0x3 ;  /* 0x0000000605047291 */ /* 0x000fe2000f8e18ff */
[----:B-1-3--:R-:W-:Y:S01]  /*1e80*/  SHF.L.U32 R0, R12, 0x1f, RZ ;  /* 0x0000001f0c007819 */ /* 0x00afe200000006ff */
[----:B------:R-:W-:Y:S01]  /*1e90*/  @!P1 SYNCS.ARRIVE.TRANS64.A1T0 RZ, [UR6+0x78], RZ ;  /* 0x000078ffffff99a7 */ /* 0x000fe20008100006 */
[----:B------:R-:W-:-:S06]  /*1ea0*/  UISETP.GT.AND UP0, UPT, UR41, UR40, UPT ;  /* 0x000000282900728c */ /* 0x000fcc000bf04270 */
[----:B--2-4-:R1:W2:Y:S03]  /*1eb0*/  SYNCS.PHASECHK.TRANS64.TRYWAIT P0, [UR4+0x28], R0 ;  /* 0x00002800ff0075a7 */ /* 0x0142a60008001104 */
[----:B------:R-:W-:Y:S05]  /*1ec0*/  BRA.U !UP0, `(.L_x_32) ;  /* 0x0000000108c47547 */ /* 0x000fea000b800000 */
[----:B------:R-:W-:Y:S01]  /*1ed0*/  UIADD3 UR13, UPT, UPT, UR45, UR7, URZ ;  /* 0x000000072d0d7290 */ /* 0x000fe2000fffe0ff */
[----:B------:R-:W-:-:S11]  /*1ee0*/  UMOV UR4, UR5 ;  /* 0x0000000500047c82 */ /* 0x000fd60008000000 */
.L_x_38:
[----:B------:R-:W-:Y:S01]  /*1ef0*/  ULEA UR17, UR4, UR6, 0x3 ;  /* 0x0000000604117291 */ /* 0x000fe2000f8e18ff */
[----:B--2---:R-:W-:Y:S01]  /*1f00*/  @P3 MOV R2, 0x3000 ;  /* 0x0000300000023802 */ /* 0x004fe20000000f00 */
[----:B--2-4-:R-:W-:Y:S10]  /*1f10*/  @P0 BRA `(.L_x_33) ;  /* 0x00000000000c0947 */ /* 0x014ff40003800000 */
[----:B------:R-:W-:-:S04]  /*1f20*/  SHF.L.U32 R3, R12, 0x1f, RZ ;  /* 0x0000001f0c037819 */ /* 0x000fc800000006ff */
[----:B------:R-:W2:Y:S02]  /*1f30*/  SYNCS.PHASECHK.TRANS64.TRYWAIT P0, [UR17+0x28], R3 ;  /* 0x00002803ff0075a7 */ /* 0x000ea40008001111 */
[----:B--2---:R-:W-:Y:S05]  /*1f40*/  @!P0 BRA `(.L_x_34) ;  /* 0x0000007000288947 */ /* 0x004fea0003800000 */
.L_x_33:
[----:B------:R2:W-:Y:S01]  /*1f50*/  @P3 SYNCS.ARRIVE.TRANS64 RZ, [UR17], R2 ;  /* 0x00000002ffff39a7 */ /* 0x0005e20008000011 */
[----:B------:R-:W-:-:S04]  /*1f60*/  ULOP3.LUT UR5, UR25, 0x2, URZ, 0xfc, !UPT ;  /* 0x0000000219057892 */ /* 0x000fc8000f8efcff */
[----:B------:R-:W-:-:S09]  /*1f70*/  UISETP.NE.AND UP0, UPT, UR5, 0x2, UPT ;  /* 0x000000020500788c */ /* 0x000fd2000bf05270 */
[----:B------:R-:W-:Y:S05]  /*1f80*/  BRA.U UP0, `(.L_x_35) ;  /* 0x0000000100047547 */ /* 0x000fea000b800000 */
[----:B------:R-:W-:Y:S05]  /*1f90*/  BPT.TRAP 0x1 ;  /* 0x000000040000795c */ /* 0x000fea0000300000 */
.L_x_35:
[----:B------:R-:W-:Y:S04]  /*1fa0*/  BSSY.RECONVERGENT B0, `(.L_x_36) ;  /* 0x0000003000007945 */ /* 0x000fe80003800200 */
[----:B------:R-:W-:Y:S05]  /*1fb0*/  @!P2 BRA `(.L_x_37) ;  /* 0x000000000004a947 */ /* 0x000fea0003800000 */
[----:B------:R-:W-:Y:S05]  /*1fc0*/  BPT.TRAP 0x1 ;  /* 0x000000040000795c */ /* 0x000fea0000300000 */
.L_x_37:
[----:B------:R-:W-:Y:S05]  /*1fd0*/  BSYNC.RECONVERGENT B0 ;  /* 0x0000000000007941 */ /* 0x000fea0003800200 */
.L_x_36:
[----:B------:R-:W-:Y:S02]  /*1fe0*/  UIADD3 UR5, UPT, UPT, UR4, 0x1, URZ ;  /* 0x0000000104057890 */ /* 0x000fe4000fffe0ff */
[----:B------:R-:W-:Y:S02]  /*1ff0*/  ULEA UR16, UR4, UR24, 0xc ;  /* 0x0000001804107291 */ /* 0x000fe4000f8e60ff */
[----:B------:R-:W-:Y:S02]  /*2000*/  UISETP.NE.AND UP0, UPT, UR5, 0x5, UPT ;  /* 0x000000050500788c */ /* 0x000fe4000bf05270 */
[----:B------:R-:W-:Y:S02]  /*2010*/  UIADD3 UR22, UP1, UPT, UR26, 0x80, URZ ;  /* 0x000000801a167890 */ /* 0x000fe4000ff3e0ff */
[----:B------:R-:W-:Y:S02]  /*2020*/  USEL UR9, URZ, 0x1, UP0 ;  /* 0x00000001ff097887 */ /* 0x000fe40008000000 */
[----:B------:R-:W-:-:S02]  /*2030*/  USEL UR5, UR5, URZ, UP0 ;  /* 0x000000ff05057287 */ /* 0x000fc40008000000 */
[----:B------:R-:W-:Y:S02]  /*2040*/  UIADD3 UR14, UP0, UPT, UR26, 0x180, URZ ;  /* 0x000001801a0e7890 */ /* 0x000fe4000ff1e0ff */
[----:B------:R-:W-:Y:S01]  /*2050*/  ULEA UR8, UR5, UR6, 0x3 ;  /* 0x0000000605087291 */ /* 0x000fe2000f8e18ff */
[----:B------:R-:W-:Y:S01]  /*2060*/  LOP3.LUT R12, R12, UR9, RZ, 0x3c, !PT ;  /* 0x000000090c0c7c12 */ /* 0x000fe2000f8e3cff */
[----:B------:R-:W-:Y:S02]  /*2070*/  USHF.L.U32 UR18, UR7, 0x5, URZ ;  /* 0x0000000507127899 */ /* 0x000fe400080006ff */
[----:B------:R-:W-:Y:S01]  /*2080*/  ULOP3.LUT UR17, UR17, 0xfefffff8, URZ, 0xc0, !UPT ;  /* 0xfefffff811117892 */ /* 0x000fe2000f8ec0ff */
[----:B-1----:R-:W-:Y:S01]  /*2090*/  SHF.L.U32 R0, R12, 0x1f, RZ ;  /* 0x0000001f0c007819 */ /* 0x002fe200000006ff */
[----:B------:R-:W-:Y:S02]  /*20a0*/  UIADD3 UR16, UPT, UPT, UR6, 0x8400, UR16 ;  /* 0x0000840006107890 */ /* 0x000fe4000fffe010 */
[----:B------:R-:W-:Y:S01]  /*20b0*/  UIADD3.X UR23, UPT, UPT, URZ, UR27, URZ, UP1, !UPT ;  /* 0x0000001bff177290 */ /* 0x000fe20008ffe4ff */
[----:B------:R3:W4:Y:S01]  /*20c0*/  SYNCS.PHASECHK.TRANS64.TRYWAIT P0, [UR8+0x28], R0 ;  /* 0x00002800ff0075a7 */ /* 0x0007220008001108 */
[----:B------:R-:W-:-:S02]  /*20d0*/  ULEA UR8, UR4, UR6, 0xb ;  /* 0x0000000604087291 */ /* 0x000fc4000f8e58ff */
[----:B------:R-:W-:Y:S02]  /*20e0*/  UPRMT UR4, URZ, 0x5410, UR21 ;  /* 0x00005410ff047896 */ /* 0x000fe40008000015 */
[----:B------:R-:W-:Y:S02]  /*20f0*/  UIADD3 UR8, UPT, UPT, UR8, 0xd400, URZ ;  /* 0x0000d40008087890 */ /* 0x000fe4000fffe0ff */
[----:B------:R-:W-:Y:S01]  /*2100*/  UIADD3.X UR15, UPT, UPT, URZ, UR27, URZ, UP0, !UPT ;  /* 0x0000001bff0f7290 */ /* 0x000fe200087fe4ff */
[----:B------:R-:W-:Y:S01]  /*2110*/  UMOV UR30, 0x0 ;  /* 0x00000000001e7882 */ /* 0x000fe20000000000 */
[----:B------:R-:W-:Y:S01]  /*2120*/  UMOV UR31, 0x10000000 ;  /* 0x10000000001f7882 */ /* 0x000fe20000000000 */
[----:B------:R-:W-:Y:S01]  /*2130*/  UMOV UR19, UR35 ;  /* 0x0000002300137c82 */ /* 0x000fe20008000000 */
[----:B------:R-:W-:Y:S01]  /*2140*/  UMOV UR20, UR36 ;  /* 0x0000002400147c82 */ /* 0x000fe20008000000 */
[----:B------:R-:W-:Y:S01]  /*2150*/  UMOV UR12, UR36 ;  /* 0x00000024000c7c82 */ /* 0x000fe20008000000 */
[----:B------:R-:W-:Y:S01]  /*2160*/  UMOV UR9, UR17 ;  /* 0x0000001100097c82 */ /* 0x000fe20008000000 */
[----:B------:R-:W-:Y:S01]  /*2170*/  UMOV UR10, UR18 ;  /* 0x00000012000a7c82 */ /* 0x000fe20008000000 */
[----:B------:R1:W-:Y:S01]  /*2180*/  UTMALDG.3D.MULTICAST.2CTA [UR16], [UR22], UR4, desc[UR30] ;  /* 0x00001e10160073b4 */ /* 0x0003e20008211804 */
[----:B------:R-:W-:-:S04]  /*2190*/  UIADD3 UR7, UPT, UPT, UR7, 0x1, URZ ;  /* 0x0000000107077890 */ /* 0x000fc8000fffe0ff */
[----:B------:R-:W-:Y:S01]  /*21a0*/  UISETP.NE.AND UP0, UPT, UR7, UR13, UPT ;  /* 0x0000000d0700728c */ /* 0x000fe2000bf05270 */
[----:B------:R3:W-:Y:S01]  /*21b0*/  UTMALDG.3D.2CTA [UR8], [UR14], desc[UR30] ;  /* 0x00001e080e0075b4 */ /* 0x0007e20008211000 */
[----:B-1----:R-:W-:-:S07]  /*21c0*/  UMOV UR4, UR5 ;  /* 0x0000000500047c82 */ /* 0x002fce0008000000 */
[----:B---3--:R-:W-:Y:S05]  /*21d0*/  BRA.U UP0, `(.L_x_38) ;  /* 0xfffffffd00447547 */ /* 0x008fea000b83ffff */
.L_x_32:
[C---:B------:R-:W-:Y:S01]  /*21e0*/  LEA R3, R11.reuse, UR6, 0x3 ;  /* 0x000000060b037c11 */ /* 0x040fe2000f8e18ff */
[----:B------:R-:W-:Y:S01]  /*21f0*/  NOP ;  /* 0x0000000000007918 */ /* 0x000fe20000000000 */
[----:B-1----:R-:W-:Y:S02]  /*2200*/  SHF.L.U32 R0, R10, 0x1f, RZ ;  /* 0x0000001f0a007819 */ /* 0x002fe400000006ff */
[----:B------:R-:W-:Y:S02]  /*2210*/  LEA R5, R11, UR6, 0x4 ;  /* 0x000000060b057c11 */ /* 0x000fe4000f8e20ff */
[----:B--2-4-:R-:W1:Y:S02]  /*2220*/  SYNCS.PHASECHK.TRANS64.TRYWAIT P0, [R3+URZ+0x80], R0 ;  /* 0x00008000030075a7 */ /* 0x014e6400080011ff */
[----:B-1----:R-:W-:Y:S05]  /*2230*/  @!P0 BRA `(.L_x_39) ;  /* 0x0000006c00848947 */ /* 0x002fea0003800000 */
.L_x_127:
[----:B------:R-:W2:Y:S01]  /*2240*/  LDS.128 R4, [R5+0x110] ;  /* 0x0001100005047984 */ /* 0x000ea20000000c00 */
[----:B------:R-:W-:Y:S01]  /*2250*/  UISETP.GE.AND UP0, UPT, UR42, 0x1, UPT ;  /* 0x000000012a00788c */ /* 0x000fe2000bf06270 */
[----:B------:R-:W-:Y:S01]  /*2260*/  @!PT LDS RZ, [RZ] ;  /* 0x00000000fffff984 */ /* 0x000fe20000000800 */
[----:B------:R-:W-:Y:S01]  /*2270*/  @!PT LDS RZ, [RZ] ;  /* 0x00000000fffff984 */ /* 0x000fe20000000800 */
[----:B------:R-:W-:Y:S01]  /*2280*/  @!PT LDS RZ, [RZ] ;  /* 0x00000000fffff984 */ /* 0x000fe20000000800 */
[----:B------:R-:W-:Y:S01]  /*2290*/  @!PT LDS RZ, [RZ] ;  /* 0x00000000fffff984 */ /* 0x000fe20000000800 */
[----:B------:R3:W-:Y:S06]  /*22a0*/  MEMBAR.ALL.CTA ;  /* 0x0000000000007992 */ /* 0x0007ec0000008000 */
[----:B---3--:R-:W3:Y:S01]  /*22b0*/  FENCE.VIEW.ASYNC.S ;  /* 0x00000000000073c6 */ /* 0x008ee20000000000 */
[----:B--2---:R-:W-:-:S13]  /*22c0*/  LOP3.LUT P0, RZ, R6, 0x1, RZ, 0xc0, !PT ;  /* 0x0000000106ff7812 */ /* 0x004fda000780c0ff */
[----:B---3--:R-:W-:Y:S01]  /*22d0*/  VOTEU.ANY UP1, P0 ;  /* 0x0000000000ff7886 */ /* 0x008fe20000020100 */
[----:B------:R-:W-:-:S13]  /*22e0*/  PLOP3.LUT P0, PT, PT, PT, UP1, 0x80, 0x8 ;  /* 0x000000000008781c */ /* 0x000fda0003f0f018 */
[----:B-1----:R-:W-:Y:S02]  /*22f0*/  @P0 LOP3.LUT R0, R5, 0xffff, RZ, 0xc0, !PT ;  /* 0x0000ffff05000812 */ /* 0x002fe400078ec0ff */
[----:B------:R-:W-:Y:S02]  /*2300*/  @P0 MOV R2, R4 ;  /* 0x0000000400020202 */ /* 0x000fe40000000f00 */
[----:B------:R-:W-:Y:S01]  /*2310*/  @P0 R2UR UR7, R0 ;  /* 0x00000000000702ca */ /* 0x000fe200000e0000 */
[----:B------:R-:W-:Y:S01]  /*2320*/  VIADD R0, R3, 0x90 ;  /* 0x0000009003007836 */ /* 0x000fe20000000000 */
[----:B------:R-:W-:Y:S02]  /*2330*/  @P0 SHF.R.U32.HI R4, RZ, 0x10, R5 ;  /* 0x00000010ff040819 */ /* 0x000fe40000011605 */
[----:B------:R-:W-:Y:S02]  /*2340*/  @P0 R2UR UR8, R2 ;  /* 0x00000000020802ca */ /* 0x000fe400000e0000 */
[----:B------:R-:W-:-:S02]  /*2350*/  PRMT R0, RZ, 0x654, R0 ;  /* 0x00000654ff007816 */ /* 0x000fc40000000000 */
[----:B------:R-:W-:Y:S02]  /*2360*/  @P0 R2UR UR4, R4 ;  /* 0x00000000040402ca */ /* 0x000fe400000e0000 */
[----:B------:R1:W-:Y:S03]  /*2370*/  SYNCS.ARRIVE.TRANS64.RED.A1T0 RZ, [R0+URZ], RZ ;  /* 0x000000ff00ff79a7 */ /* 0x0003e600081004ff */
[----:B------:R-:W-:-:S04]  /*2380*/  @UP1 UMOV UR29, UR7 ;  /* 0x00000007001d1c82 */ /* 0x000fc80008000000 */
[----:B------:R-:W-:-:S04]  /*2390*/  @UP1 UMOV UR37, UR8 ;  /* 0x0000000800251c82 */ /* 0x000fc80008000000 */
[----:B------:R-:W-:Y:S01]  /*23a0*/  @UP1 UMOV UR36, UR4 ;  /* 0x0000000400241c82 */ /* 0x000fe20008000000 */
[----:B------:R-:W-:Y:S05]  /*23b0*/  BRA.U !UP0, `(.L_x_40) ;  /* 0x0000000108d47547 */ /* 0x000fea000b800000 */
[----:B------:R-:W2:Y:S01]  /*23c0*/  LDCU.128 UR12, c[0x0][0xb10] ;  /* 0x00016200ff0c77ac */ /* 0x000ea20008000c00 */
[----:B------:R-:W3:Y:S01]  /*23d0*/  LDCU UR30, c[0x0][0xb20] ;  /* 0x00016400ff1e77ac */ /* 0x000ee20008000800 */
[----:B------:R-:W4:Y:S01]  /*23e0*/  LDCU UR20, c[0x0][0xb0c] ;  /* 0x00016180ff1477ac */ /* 0x000f220008000800 */
[----:B------:R-:W1:Y:S01]  /*23f0*/  LDCU.64 UR10, c[0x0][0xb28] ;  /* 0x00016500ff0a77ac */ /* 0x000e620008000a00 */
[----:B------:R-:W-:Y:S02]  /*2400*/  UISETP.NE.AND UP3, UPT, UR42, 0x1, UPT ;  /* 0x000000012a00788c */ /* 0x000fe4000bf65270 */
[----:B--2---:R-:W-:Y:S02]  /*2410*/  UIMAD.WIDE.U32 UR16, UR38, UR15, URZ ;  /* 0x0000000f261072a5 */ /* 0x004fe4000f8e00ff */
[----:B------:R-:W-:Y:S02]  /*2420*/  UIMAD.WIDE.U32 UR8, UR39, UR12, URZ ;  /* 0x0000000c270872a5 */ /* 0x000fe4000f8e00ff */
[----:B------:R-:W-:-:S02]  /*2430*/  UISETP.NE.AND UP0, UPT, UR14, 0x1, UPT ;  /* 0x000000010e00788c */ /* 0x000fc4000bf05270 */
[----:B------:R-:W-:Y:S01]  /*2440*/  UIMAD.WIDE.U32 UR22, UR29, UR15, URZ ;  /* 0x0000000f1d1672a5 */ /* 0x000fe2000f8e00ff */
[----:B------:R-:W-:Y:S02]  /*2450*/  UMOV UR16, UR17 ;  /* 0x0000001100107c82 */ /* 0x000fe40008000000 */
[----:B------:R-:W-:Y:S01]  /*2460*/  UMOV UR8, UR9 ;  /* 0x0000000900087c82 */ /* 0x000fe20008000000 */
[----:B---3--:R-:W-:Y:S02]  /*2470*/  USHF.R.U32.HI UR16, URZ, UR30, UR16 ;  /* 0x0000001eff107299 */ /* 0x008fe40008011610 */
[----:B----4-:R-:W-:Y:S02]  /*2480*/  UISETP.NE.AND UP2, UPT, UR20, 0x1, UPT ;  /* 0x000000011400788c */ /* 0x010fe4000bf45270 */
[----:B------:R-:W-:Y:S02]  /*2490*/  USHF.R.U32.HI UR8, URZ, UR13, UR8 ;  /* 0x0000000dff087299 */ /* 0x000fe40008011608 */
[----:B------:R-:W-:-:S02]  /*24a0*/  USEL UR7, UR38, UR16, !UP0 ;  /* 0x0000001026077287 */ /* 0x000fc4000c000000 */
[----:B------:R-:W-:Y:S02]  /*24b0*/  USEL UR8, UR39, UR8, !UP2 ;  /* 0x0000000827087287 */ /* 0x000fe4000d000000 */
[----:B-1----:R-:W-:Y:S01]  /*24c0*/  UIMAD.WIDE.U32 UR16, UR7, UR10, URZ ;  /* 0x0000000a071072a5 */ /* 0x002fe2000f8e00ff */
[----:B------:R-:W-:Y:S01]  /*24d0*/  UMOV UR4, UR23 ;  /* 0x0000001700047c82 */ /* 0x000fe20008000000 */
[----:B------:R-:W-:Y:S02]  /*24e0*/  UIMAD.WIDE.U32 UR18, UR37, UR12, URZ ;  /* 0x0000000c251272a5 */ /* 0x000fe4000f8e00ff */
[----:B------:R-:W-:-:S03]  /*24f0*/  UIMAD.WIDE.U32 UR22, UR8, UR10, URZ ;  /* 0x0000000a081672a5 */ /* 0x000fc6000f8e00ff */
[----:B------:R-:W-:Y:S01]  /*2500*/  UMOV UR16, UR17 ;  /* 0x0000001100107c82 */ /* 0x000fe20008000000 */
[----:B------:R-:W-:Y:S02]  /*2510*/  USHF.R.U32.HI UR4, URZ, UR30, UR4 ;  /* 0x0000001eff047299 */ /* 0x000fe40008011604 */
[----:B------:R-:W-:Y:S01]  /*2520*/  @UP3 USHF.R.U32.HI UR7, URZ, UR11, UR16 ;  /* 0x0000000bff073299 */ /* 0x000fe20008011610 */
[----:B------:R-:W-:Y:S01]  /*2530*/  UMOV UR18, UR19 ;  /* 0x0000001300127c82 */ /* 0x000fe20008000000 */
[----:B------:R-:W-:Y:S01]  /*2540*/  UMOV UR22, UR23 ;  /* 0x0000001700167c82 */ /* 0x000fe20008000000 */
[----:B------:R-:W-:Y:S02]  /*2550*/  USHF.R.U32.HI UR13, URZ, UR13, UR18 ;  /* 0x0000000dff0d7299 */ /* 0x000fe40008011612 */
[----:B------:R-:W-:Y:S02]  /*2560*/  USEL UR4, UR29, UR4, !UP0 ;  /* 0x000000041d047287 */ /* 0x000fe4000c000000 */
[----:B------:R-:W-:-:S02]  /*2570*/  @UP3 USHF.R.U32.HI UR8, URZ, UR11, UR22 ;  /* 0x0000000bff083299 */ /* 0x000fc40008011616 */
[----:B------:R-:W-:Y:S02]  /*2580*/  UIMAD UR9, UR42, UR7, URZ ;  /* 0x000000072a0972a4 */ /* 0x000fe4000f8e02ff */
[----:B------:R-:W-:Y:S02]  /*2590*/  USEL UR7, UR37, UR13, !UP2 ;  /* 0x0000000d25077287 */ /* 0x000fe4000d000000 */
[----:B------:R-:W-:Y:S02]  /*25a0*/  UIMAD UR12, UR42, UR8, URZ ;  /* 0x000000082a0c72a4 */ /* 0x000fe4000f8e02ff */
[----:B------:R-:W-:Y:S02]  /*25b0*/  UISETP.GE.AND UP0, UPT, UR4, UR9, UPT ;  /* 0x000000090400728c */ /* 0x000fe4000bf06270 */
[----:B------:R-:W-:Y:S02]  /*25c0*/  UIMAD.WIDE.U32 UR16, UR4, UR10, URZ ;  /* 0x0000000a041072a5 */ /* 0x000fe4000f8e00ff */
[----:B------:R-:W-:-:S02]  /*25d0*/  UISETP.GE.OR UP0, UPT, UR7, UR12, UP0 ;  /* 0x0000000c0700728c */ /* 0x000fc40008706670 */
        /* <DEDUP_REMOVED lines=19> */
.L_x_40:
[----:B------:R-:W2:Y:S02]  /*2710*/  LDCU UR4, c[0x0][0xb30] ;  /* 0x00016600ff0477ac */ /* 0x000ea40008000800 */
[----:B--2---:R-:W-:-:S09]  /*2720*/  UISETP.NE.AND UP0, UPT, UR4, 0x1, UPT ;  /* 0x000000010400788c */ /* 0x004fd2000bf05270 */
[----:B------:R-:W-:Y:S05]  /*2730*/  BRA.U UP0, `(.L_x_41) ;  /* 0x0000000100447547 */ /* 0x000fea000b800000 */
[----:B------:R-:W2:Y:S01]  /*2740*/  LDCU.128 UR12, c[0x0][0xb10] ;  /* 0x00016200ff0c77ac */ /* 0x000ea20008000c00 */
[----:B------:R-:W3:Y:S01]  /*2750*/  LDCU UR16, c[0x0][0xb0c] ;  /* 0x00016180ff1077ac */ /* 0x000ee20008000800 */
[----:B------:R-:W4:Y:S01]  /*2760*/  LDCU UR17, c[0x0][0xb20] ;  /* 0x00016400ff1177ac */ /* 0x000f220008000800 */
[----:B--2---:R-:W-:Y:S02]  /*2770*/  UIMAD.WIDE.U32 UR10, UR37, UR12, URZ ;  /* 0x0000000c250a72a5 */ /* 0x004fe4000f8e00ff */
[----:B------:R-:W-:Y:S02]  /*2780*/  UIMAD.WIDE.U32 UR8, UR29, UR15, URZ ;  /* 0x0000000f1d0872a5 */ /* 0x000fe4000f8e00ff */
[----:B---3--:R-:W-:Y:S02]  /*2790*/  UISETP.NE.AND UP2, UPT, UR16, 0x1, UPT ;  /* 0x000000011000788c */ /* 0x008fe4000bf45270 */
[----:B------:R-:W-:Y:S01]  /*27a0*/  UISETP.NE.AND UP0, UPT, UR14, 0x1, UPT ;  /* 0x000000010e00788c */ /* 0x000fe2000bf05270 */
[----:B------:R-:W-:-:S02]  /*27b0*/  UMOV UR7, UR11 ;  /* 0x0000000b00077c82 */ /* 0x000fc40008000000 */
[----:B------:R-:W-:Y:S01]  /*27c0*/  UMOV UR4, UR9 ;  /* 0x0000000900047c82 */ /* 0x000fe20008000000 */
[----:B------:R-:W-:Y:S02]  /*27d0*/  USHF.R.U32.HI UR7, URZ, UR13, UR7 ;  /* 0x0000000dff077299 */ /* 0x000fe40008011607 */
[----:B----4-:R-:W-:Y:S02]  /*27e0*/  USHF.R.U32.HI UR4, URZ, UR17, UR4 ;  /* 0x00000011ff047299 */ /* 0x010fe40008011604 */
[----:B------:R-:W-:Y:S02]  /*27f0*/  USEL UR7, UR37, UR7, !UP2 ;  /* 0x0000000725077287 */ /* 0x000fe4000d000000 */
[----:B------:R-:W-:-:S04]  /*2800*/  USEL UR4, UR29, UR4, !UP0 ;  /* 0x000000041d047287 */ /* 0x000fc8000c000000 */
[----:B------:R-:W-:Y:S02]  /*2810*/  UIADD3 UR8, UPT, UPT, UR7, -UR4, URZ ;  /* 0x8000000407087290 */ /* 0x000fe4000fffe0ff */
[----:B------:R-:W-:Y:S02]  /*2820*/  UIADD3 UR4, UPT, UPT, -UR7, UR4, URZ ;  /* 0x0000000407047290 */ /* 0x000fe4000fffe1ff */
[----:B------:R-:W-:Y:S02]  /*2830*/  UIMAD UR29, UR8, UR14, UR29 ;  /* 0x0000000e081d72a4 */ /* 0x000fe4000f8e021d */
[----:B------:R-:W-:-:S12]  /*2840*/  UIMAD UR37, UR4, UR16, UR37 ;  /* 0x00000010042572a4 */ /* 0x000fd8000f8e0225 */
.L_x_41:
[----:B------:R-:W-:Y:S01]  /*2850*/  VIADD R11, R11, 0x1 ;  /* 0x000000010b0b7836 */ /* 0x000fe20000000000 */
[----:B------:R-:W-:Y:S01]  /*2860*/  R2UR UR4, R142 ;  /* 0x000000008e0472ca */ /* 0x000fe200000e0000 */
[----:B------:R-:W-:Y:S01]  /*2870*/  UIADD3 UR20, UPT, UPT, UR29, UR63, URZ ;  /* 0x0000003f1d147290 */ /* 0x000fe2000fffe0ff */
[----:B------:R-:W-:Y:S02]  /*2880*/  PLOP3.LUT P1, PT, PT, PT, PT, 0x80, 0x8 ;  /* 0x000000000008781c */ /* 0x000fe40003f2f070 */
[----:B------:R-:W-:-:S04]  /*2890*/  ISETP.NE.AND P0, PT, R11, 0x2, PT ;  /* 0x000000020b00780c */ /* 0x000fc80003f05270 */
[----:B------:R-:W-:Y:S02]  /*28a0*/  SEL R3, RZ, 0x1, P0 ;  /* 0x00000001ff037807 */ /* 0x000fe40000000000 */
[----:B------:R-:W-:Y:S02]  /*28b0*/  SEL R11, R11, RZ, P0 ;  /* 0x000000ff0b0b7207 */ /* 0x000fe40000000000 */
[----:B------:R-:W-:Y:S01]  /*28c0*/  LOP3.LUT R10, R10, R3, RZ, 0x3c, !PT ;  /* 0x000000030a0a7212 */ /* 0x000fe200078e3cff */
[----:B------:R-:W-:Y:S01]  /*28d0*/  UIADD3 UR16, UPT, UPT, UR37, UR4, URZ ;  /* 0x0000000425107290 */ /* 0x000fe2000fffe0ff */
[----:B------:R-:W-:Y:S11]  /*28e0*/  BRA.U UP1, `(.L_x_42) ;  /* 0xfffffff101287547 */ /* 0x000ff6000b83ffff */
[----:B------:R-:W-:Y:S01]  /*28f0*/  UIADD3 UR7, UPT, UPT, UR6, 0x28, URZ ;  /* 0x0000002806077890 */ /* 0x000fe2000fffe0ff */
[----:B------:R-:W-:-:S03]  /*2900*/  SHF.L.U32 R3, R12, 0x1f, RZ ;  /* 0x0000001f0c037819 */ /* 0x000fc600000006ff */
[----:B------:R-:W-:-:S09]  /*2910*/  ULEA UR4, UR5, UR7, 0x3 ;  /* 0x0000000705047291 */ /* 0x000fd2000f8e18ff */
[----:B------:R-:W2:Y:S02]  /*2920*/  SYNCS.PHASECHK.TRANS64.TRYWAIT P0, [UR4], R3 ;  /* 0x00000003ff0075a7 */ /* 0x000ea40008001104 */
[----:B--2---:R-:W-:Y:S05]  /*2930*/  @!P0 BRA `(.L_x_43) ;  /* 0x0000006400d88947 */ /* 0x004fea0003800000 */
.L_x_129:
[----:B------:R-:W-:-:S04]  /*2940*/  UIADD3 UR4, UPT, UPT, UR5, 0x1, URZ ;  /* 0x0000000105047890 */ /* 0x000fc8000fffe0ff */
[----:B------:R-:W-:-:S04]  /*2950*/  UISETP.NE.AND UP0, UPT, UR4, 0x5, UPT ;  /* 0x000000050400788c */ /* 0x000fc8000bf05270 */
[----:B------:R-:W-:Y:S02]  /*2960*/  USEL UR6, URZ, 0x1, UP0 ;  /* 0x00000001ff067887 */ /* 0x000fe40008000000 */
[----:B------:R-:W-:-:S04]  /*2970*/  USEL UR4, UR4, URZ, UP0 ;  /* 0x000000ff04047287 */ /* 0x000fc80008000000 */
[----:B------:R-:W-:Y:S01]  /*2980*/  ULEA UR5, UR4, UR7, 0x3 ;  /* 0x0000000704057291 */ /* 0x000fe2000f8e18ff */
[----:B------:R-:W-:-:S04]  /*2990*/  LOP3.LUT R2, R12, UR6, RZ, 0x3c, !PT ;  /* 0x000000060c027c12 */ /* 0x000fc8000f8e3cff */
[----:B-1----:R-:W-:-:S04]  /*29a0*/  SHF.L.U32 R3, R2, 0x1f, RZ ;  /* 0x0000001f02037819 */ /* 0x002fc800000006ff */
[----:B------:R-:W1:Y:S02]  /*29b0*/  SYNCS.PHASECHK.TRANS64.TRYWAIT P0, [UR5], R3 ;  /* 0x00000003ff0075a7 */ /* 0x000e640008001105 */
[----:B-1----:R-:W-:Y:S05]  /*29c0*/  @!P0 BRA `(.L_x_44) ;  /* 0x0000006400cc8947 */ /* 0x002fea0003800000 */
.L_x_131:
        /* <DEDUP_REMOVED lines=9> */
.L_x_133:
        /* <DEDUP_REMOVED lines=9> */
.L_x_135:
[----:B------:R-:W-:-:S04]  /*2af0*/  UIADD3 UR4, UPT, UPT, UR4, 0x1, URZ ;  /* 0x0000000104047890 */ /* 0x000fc8000fffe0ff */
[----:B------:R-:W-:-:S04]  /*2b00*/  UISETP.NE.AND UP0, UPT, UR4, 0x5, UPT ;  /* 0x000000050400788c */ /* 0x000fc8000bf05270 */
[----:B------:R-:W-:Y:S02]  /*2b10*/  USEL UR5, URZ, 0x1, UP0 ;  /* 0x00000001ff057887 */ /* 0x000fe40008000000 */
[----:B------:R-:W-:-:S04]  /*2b20*/  USEL UR4, UR4, URZ, UP0 ;  /* 0x000000ff04047287 */ /* 0x000fc80008000000 */
[----:B------:R-:W-:Y:S01]  /*2b30*/  ULEA UR4, UR4, UR7, 0x3 ;  /* 0x0000000704047291 */ /* 0x000fe2000f8e18ff */
[----:B-1----:R-:W-:-:S04]  /*2b40*/  LOP3.LUT R3, R2, UR5, RZ, 0x3c, !PT ;  /* 0x0000000502037c12 */ /* 0x002fc8000f8e3cff */
[----:B------:R-:W-:Y:S01]  /*2b50*/  SHF.L.U32 R3, R3, 0x1f, RZ ;  /* 0x0000001f03037819 */ /* 0x000fe200000006ff */
[----:B------:R-:W-:-:S07]  /*2b60*/  IMAD.U32 R0, RZ, RZ, UR4 ;  /* 0x00000004ff007e24 */ /* 0x000fce000f8e00ff */
.L_x_47:
[----:B-1----:R1:W2:Y:S02]  /*2b70*/  SYNCS.PHASECHK.TRANS64.TRYWAIT P0, [R0+URZ], R3 ;  /* 0x00000003000075a7 */ /* 0x0022a400080011ff */
[----:B--2---:R-:W-:Y:S05]  /*2b80*/  @!P0 NANOSLEEP.SYNCS 0x989680 ;  /* 0x009896800000895d */ /* 0x004fea0003900000 */
[----:B------:R-:W2:Y:S02]  /*2b90*/  @!P0 SYNCS.PHASECHK.TRANS64 P0, [R0+URZ], R3 ;  /* 0x00000003000085a7 */ /* 0x000ea400080010ff */
[----:B--2---:R-:W-:Y:S05]  /*2ba0*/  @P0 EXIT ;  /* 0x000000000000094d */ /* 0x004fea0003800000 */
[----:B------:R-:W-:Y:S05]  /*2bb0*/  BRA `(.L_x_47) ;  /* 0xfffffffc00ec7947 */ /* 0x000fea000383ffff */
.L_x_22:
[----:B------:R-:W-:-:S04]  /*2bc0*/  UISETP.NE.AND UP0, UPT, UR46, URZ, UPT ;  /* 0x000000ff2e00728c */ /* 0x000fc8000bf05270 */
[----:B------:R-:W-:-:S09]  /*2bd0*/  UISETP.NE.OR UP0, UPT, UR18, 0x1, UP0 ;  /* 0x000000011200788c */ /* 0x000fd20008705670 */
[----:B------:R-:W-:Y:S05]  /*2be0*/  BRA.U UP0, `(.L_x_48) ;  /* 0x0000000500487547 */ /* 0x000fea000b800000 */
[----:B------:R-:W-:Y:S01]  /*2bf0*/  ISETP.GE.U32.AND P2, PT, R0, 0x4, PT ;  /* 0x000000040000780c */ /* 0x000fe20003f46070 */
[----:B------:R-:W-:Y:S01]  /*2c00*/  IMAD.MOV.U32 R12, RZ, RZ, 0x1 ;  /* 0x00000001ff0c7424 */ /* 0x000fe200078e00ff */
[----:B------:R-:W-:Y:S02]  /*2c10*/  CS2R R10, SRZ ;  /* 0x00000000000a7805 */ /* 0x000fe4000001ff00 */
[----:B------:R-:W-:Y:S01]  /*2c20*/  CS2R R8, SRZ ;  /* 0x0000000000087805 */ /* 0x000fe2000001ff00 */
[----:B------:R-:W-:Y:S01]  /*2c30*/  UMOV UR6, 0x400 ;  /* 0x0000040000067882 */ /* 0x000fe20000000000 */
[----:B------:R-:W-:Y:S01]  /*2c40*/  UMOV UR5, URZ ;  /* 0x000000ff00057c82 */ /* 0x000fe20008000000 */
[----:B------:R-:W-:-:S12]  /*2c50*/  ULEA UR6, UR46, UR6, 0x18 ;  /* 0x000000062e067291 */ /* 0x000fd8000f8ec0ff */
.L_x_52:
[----:B------:R-:W-:Y:S02]  /*2c60*/  LEA R2, R8, UR6, 0x3 ;  /* 0x0000000608027c11 */ /* 0x000fe4000f8e18ff */
[----:B------:R-:W-:-:S03]  /*2c70*/  SHF.L.U32 R5, R9, 0x1f, RZ ;  /* 0x0000001f09057819 */ /* 0x000fc600000006ff */
[----:B------:R-:W-:Y:S01]  /*2c80*/  VIADD R4, R2, 0xf0 ;  /* 0x000000f002047836 */ /* 0x000fe20000000000 */
[----:B------:R-:W1:Y:S02]  /*2c90*/  SYNCS.PHASECHK.TRANS64.TRYWAIT P0, [R2+URZ+0xe0], R5 ;  /* 0x0000e005020075a7 */ /* 0x000e6400080011ff */
[----:B-1----:R-:W-:Y:S05]  /*2ca0*/  @!P0 BRA `(.L_x_49) ;  /* 0x00000064005c8947 */ /* 0x002fea0003800000 */
.L_x_136:
[----:B------:R-:W-:Y:S01]  /*2cb0*/  ULEA UR4, UR5, UR6, 0x3 ;  /* 0x0000000605047291 */ /* 0x000fe2000f8e18ff */
[----:B------:R-:W-:Y:S02]  /*2cc0*/  PRMT R4, RZ, 0x654, R4 ;  /* 0x00000654ff047816 */ /* 0x000fe40000000004 */
[----:B-1----:R-:W-:Y:S01]  /*2cd0*/  SHF.L.U32 R5, R12, 0x1f, RZ ;  /* 0x0000001f0c057819 */ /* 0x002fe200000006ff */
[----:B------:R-:W-:Y:S01]  /*2ce0*/  UIADD3 UR7, UPT, UPT, UR4, 0x80, URZ ;  /* 0x0000008004077890 */ /* 0x000fe2000fffe0ff */
[----:B------:R1:W-:Y:S05]  /*2cf0*/  SYNCS.ARRIVE.TRANS64.RED.A1T0 RZ, [R4+URZ], RZ ;  /* 0x000000ff04ff79a7 */ /* 0x0003ea00081004ff */
[----:B------:R-:W-:Y:S01]  /*2d00*/  IMAD.U32 R7, RZ, RZ, UR7 ;  /* 0x00000007ff077e24 */ /* 0x000fe2000f8e00ff */
[----:B------:R-:W2:Y:S04]  /*2d10*/  SYNCS.PHASECHK.TRANS64.TRYWAIT P0, [UR4+0x90], R5 ;  /* 0x00009005ff0075a7 */ /* 0x000ea80008001104 */
[----:B------:R-:W-:Y:S01]  /*2d20*/  PRMT R6, R0, 0x654, R7 ;  /* 0x0000065400067816 */ /* 0x000fe20000000007 */
[----:B-1----:R-:W-:Y:S01]  /*2d30*/  @!P2 IMAD.MOV.U32 R4, RZ, RZ, 0x10 ;  /* 0x00000010ff04a424 */ /* 0x002fe200078e00ff */
[----:B--2---:R-:W-:Y:S06]  /*2d40*/  @!P0 BRA `(.L_x_50) ;  /* 0x0000006400488947 */ /* 0x004fec0003800000 */
.L_x_138:
[----:B------:R-:W-:Y:S01]  /*2d50*/  ULEA UR8, UR5, UR6, 0x4 ;  /* 0x0000000605087291 */ /* 0x000fe2000f8e20ff */
[----:B------:R-:W-:Y:S01]  /*2d60*/  SEL R3, R6, R3, !P2 ;  /* 0x0000000306037207 */ /* 0x000fe20005000000 */
[----:B------:R-:W-:Y:S01]  /*2d70*/  UIADD3 UR9, UPT, UPT, UR4, 0x80, URZ ;  /* 0x0000008004097890 */ /* 0x000fe2000fffe0ff */
[----:B-1----:R-:W-:Y:S01]  /*2d80*/  LEA R2, R11, UR6, 0x3 ;  /* 0x000000060b027c11 */ /* 0x002fe2000f8e18ff */
[----:B------:R-:W-:Y:S01]  /*2d90*/  UIADD3 UR8, UPT, UPT, UR8, 0x110, URZ ;  /* 0x0000011008087890 */ /* 0x000fe2000fffe0ff */
[----:B------:R-:W-:Y:S01]  /*2da0*/  SHF.L.U32 R5, R10, 0x1f, RZ ;  /* 0x0000001f0a057819 */ /* 0x000fe200000006ff */
[----:B------:R1:W-:Y:S01]  /*2db0*/  @!P2 SYNCS.ARRIVE.TRANS64.RED RZ, [R3+URZ], R4 ;  /* 0x0000000403ffa9a7 */ /* 0x0003e200080004ff */
[----:B------:R-:W-:Y:S01]  /*2dc0*/  UIADD3 UR4, UPT, UPT, UR5, 0x1, URZ ;  /* 0x0000000105047890 */ /* 0x000fe2000fffe0ff */
[----:B------:R-:W-:-:S03]  /*2dd0*/  VIADD R8, R8, 0x1 ;  /* 0x0000000108087836 */ /* 0x000fc60000000000 */
[----:B------:R-:W-:Y:S02]  /*2de0*/  UISETP.NE.AND UP0, UPT, UR4, 0x2, UPT ;  /* 0x000000020400788c */ /* 0x000fe4000bf05270 */
[----:B------:R-:W-:Y:S06]  /*2df0*/  UGETNEXTWORKID.BROADCAST [UR8], [UR9] ;  /* 0x00000000080073ca */ /* 0x000fec0008000100 */
[----:B------:R-:W-:Y:S01]  /*2e00*/  USEL UR7, URZ, 0x1, UP0 ;  /* 0x00000001ff077887 */ /* 0x000fe20008000000 */
[----:B------:R-:W-:Y:S01]  /*2e10*/  ISETP.NE.AND P0, PT, R8, 0x2, PT ;  /* 0x000000020800780c */ /* 0x000fe20003f05270 */
[----:B------:R-:W-:Y:S01]  /*2e20*/  USEL UR5, UR4, URZ, UP0 ;  /* 0x000000ff04057287 */ /* 0x000fe20008000000 */
[----:B------:R-:W2:Y:S03]  /*2e30*/  SYNCS.PHASECHK.TRANS64.TRYWAIT P1, [R2+URZ+0x80], R5 ;  /* 0x00008005020075a7 */ /* 0x000ea600080211ff */
[----:B------:R-:W-:Y:S01]  /*2e40*/  LOP3.LUT R12, R12, UR7, RZ, 0x3c, !PT ;  /* 0x000000070c0c7c12 */ /* 0x000fe2000f8e3cff */
[----:B-12---:R-:W-:Y:S07]  /*2e50*/  @!P1 BRA `(.L_x_51) ;  /* 0x00000064001c9947 */ /* 0x006fee0003800000 */
.L_x_139:
[C---:B------:R-:W-:Y:S01]  /*2e60*/  LEA R4, R11.reuse, UR6, 0x4 ;  /* 0x000000060b047c11 */ /* 0x040fe2000f8e20ff */
[----:B-1----:R-:W-:Y:S01]  /*2e70*/  VIADD R2, R2, 0x90 ;  /* 0x0000009002027836 */ /* 0x002fe20000000000 */
[----:B------:R-:W-:Y:S01]  /*2e80*/  SEL R8, R8, RZ, P0 ;  /* 0x000000ff08087207 */ /* 0x000fe20000000000 */
[----:B------:R-:W-:-:S03]  /*2e90*/  VIADD R11, R11, 0x1 ;  /* 0x000000010b0b7836 */ /* 0x000fc60000000000 */
[----:B------:R-:W1:Y:S01]  /*2ea0*/  LDS.128 R4, [R4+0x110] ;  /* 0x0001100004047984 */ /* 0x000e620000000c00 */
[----:B------:R-:W-:Y:S02]  /*2eb0*/  PRMT R2, RZ, 0x654, R2 ;  /* 0x00000654ff027816 */ /* 0x000fe40000000002 */
[C---:B------:R-:W-:Y:S01]  /*2ec0*/  ISETP.NE.AND P1, PT, R11.reuse, 0x2, PT ;  /* 0x000000020b00780c */ /* 0x040fe20003f25270 */
[----:B------:R-:W-:Y:S01]  /*2ed0*/  @!PT LDS RZ, [RZ] ;  /* 0x00000000fffff984 */ /* 0x000fe20000000800 */
[----:B------:R-:W-:Y:S01]  /*2ee0*/  @!PT LDS RZ, [RZ] ;  /* 0x00000000fffff984 */ /* 0x000fe20000000800 */
[----:B------:R-:W-:Y:S01]  /*2ef0*/  @!PT LDS RZ, [RZ] ;  /* 0x00000000fffff984 */ /* 0x000fe20000000800 */
[----:B------:R-:W-:Y:S01]  /*2f00*/  @!PT LDS RZ, [RZ] ;  /* 0x00000000fffff984 */ /* 0x000fe20000000800 */
[----:B------:R2:W-:Y:S06]  /*2f10*/  MEMBAR.ALL.CTA ;  /* 0x0000000000007992 */ /* 0x0005ec0000008000 */
[----:B--2---:R-:W2:Y:S01]  /*2f20*/  FENCE.VIEW.ASYNC.S ;  /* 0x00000000000073c6 */ /* 0x004ea20000000000 */
[----:B------:R-:W-:Y:S01]  /*2f30*/  SEL R11, R11, RZ, P1 ;  /* 0x000000ff0b0b7207 */ /* 0x000fe20000800000 */
[----:B--2---:R2:W-:Y:S01]  /*2f40*/  SYNCS.ARRIVE.TRANS64.RED.A1T0 RZ, [R2+URZ], RZ ;  /* 0x000000ff02ff79a7 */ /* 0x0045e200081004ff */
[----:B-1----:R-:W-:-:S02]  /*2f50*/  LOP3.LUT P3, RZ, R6, 0x1, RZ, 0xc0, !PT ;  /* 0x0000000106ff7812 */ /* 0x002fc4000786c0ff */
[----:B------:R-:W-:-:S04]  /*2f60*/  SEL R5, RZ, 0x1, P1 ;  /* 0x00000001ff057807 */ /* 0x000fc80000800000 */
[----:B------:R-:W-:Y:S02]  /*2f70*/  LOP3.LUT R10, R10, R5, RZ, 0x3c, !PT ;  /* 0x000000050a0a7212 */ /* 0x000fe400078e3cff */
[----:B--2---:R-:W-:-:S04]  /*2f80*/  SEL R2, RZ, 0x1, P0 ;  /* 0x00000001ff027807 */ /* 0x004fc80000000000 */
[----:B------:R-:W-:Y:S01]  /*2f90*/  LOP3.LUT R9, R9, R2, RZ, 0x3c, !PT ;  /* 0x0000000209097212 */ /* 0x000fe200078e3cff */
[----:B------:R-:W-:Y:S06]  /*2fa0*/  @P3 BRA `(.L_x_52) ;  /* 0xfffffffc002c3947 */ /* 0x000fec000383ffff */
[----:B------:R-:W-:Y:S01]  /*2fb0*/  ULEA UR4, UR5, UR6, 0x3 ;  /* 0x0000000605047291 */ /* 0x000fe2000f8e18ff */
[----:B------:R-:W-:-:S08]  /*2fc0*/  SHF.L.U32 R3, R12, 0x1f, RZ ;  /* 0x0000001f0c037819 */ /* 0x000fd000000006ff */
[----:B------:R-:W1:Y:S02]  /*2fd0*/  SYNCS.PHASECHK.TRANS64 P0, [UR4+0x90], R3 ;  /* 0x00009003ff0075a7 */ /* 0x000e640008001004 */
[----:B-1----:R-:W-:Y:S05]  /*2fe0*/  @P0 BRA `(.L_x_53) ;  /* 0x0000000000080947 */ /* 0x002fea0003800000 */
[----:B------:R-:W1:Y:S02]  /*2ff0*/  SYNCS.PHASECHK.TRANS64.TRYWAIT P0, [UR4+0x90], R3 ;  /* 0x00009003ff0075a7 */ /* 0x000e640008001104 */
[----:B-1----:R-:W-:Y:S05]  /*3000*/  @!P0 BRA `(.L_x_54) ;  /* 0x0000006000c48947 */ /* 0x002fea0003800000 */
.L_x_53:
[----:B------:R-:W-:-:S04]  /*3010*/  UIADD3 UR7, UPT, UPT, UR5, 0x1, URZ ;  /* 0x0000000105077890 */ /* 0x000fc8000fffe0ff */
[----:B------:R-:W-:-:S04]  /*3020*/  UISETP.NE.AND UP0, UPT, UR7, 0x2, UPT ;  /* 0x000000020700788c */ /* 0x000fc8000bf05270 */
[----:B------:R-:W-:Y:S02]  /*3030*/  USEL UR8, URZ, 0x1, UP0 ;  /* 0x00000001ff087887 */ /* 0x000fe40008000000 */
[----:B------:R-:W-:-:S04]  /*3040*/  USEL UR7, UR7, URZ, UP0 ;  /* 0x000000ff07077287 */ /* 0x000fc80008000000 */
[----:B------:R-:W-:Y:S01]  /*3050*/  ULEA UR7, UR7, UR6, 0x3 ;  /* 0x0000000607077291 */ /* 0x000fe2000f8e18ff */
[----:B-1----:R-:W-:-:S04]  /*3060*/  LOP3.LUT R3, R12, UR8, RZ, 0x3c, !PT ;  /* 0x000000080c037c12 */ /* 0x002fc8000f8e3cff */
[----:B------:R-:W-:-:S04]  /*3070*/  SHF.L.U32 R0, R3, 0x1f, RZ ;  /* 0x0000001f03007819 */ /* 0x000fc800000006ff */
[----:B------:R-:W1:Y:S02]  /*3080*/  SYNCS.PHASECHK.TRANS64 P0, [UR7+0x90], R0 ;  /* 0x00009000ff0075a7 */ /* 0x000e640008001007 */
[----:B-1----:R-:W-:Y:S05]  /*3090*/  @P0 EXIT ;  /* 0x000000000000094d */ /* 0x002fea0003800000 */
[----:B------:R-:W-:Y:S02]  /*30a0*/  SHF.L.U32 R3, R3, 0x1f, RZ ;  /* 0x0000001f03037819 */ /* 0x000fe400000006ff */
[----:B------:R-:W-:-:S07]  /*30b0*/  MOV R0, UR7 ;  /* 0x0000000700007c02 */ /* 0x000fce0008000f00 */
.L_x_55:
[----:B-1----:R1:W2:Y:S02]  /*30c0*/  SYNCS.PHASECHK.TRANS64.TRYWAIT P0, [R0+URZ+0x90], R3 ;  /* 0x00009003000075a7 */ /* 0x0022a400080011ff */
[----:B--2---:R-:W-:Y:S05]  /*30d0*/  @!P0 NANOSLEEP.SYNCS 0x989680 ;  /* 0x009896800000895d */ /* 0x004fea0003900000 */
[----:B------:R-:W2:Y:S02]  /*30e0*/  @!P0 SYNCS.PHASECHK.TRANS64 P0, [R0+URZ+0x90], R3 ;  /* 0x00009003000085a7 */ /* 0x000ea400080010ff */
[----:B--2---:R-:W-:Y:S05]  /*30f0*/  @P0 EXIT ;  /* 0x000000000000094d */ /* 0x004fea0003800000 */
[----:B------:R-:W-:Y:S05]  /*3100*/  BRA `(.L_x_55) ;  /* 0xfffffffc00ec7947 */ /* 0x000fea000383ffff */
.L_x_48:
[----:B------:R-:W-:Y:S05]  /*3110*/  BRA.U UP4, `(.L_x_56) ;  /* 0x0000001104847547 */ /* 0x000fea000b800000 */
[----:B------:R-:W-:Y:S01]  /*3120*/  UMOV UR4, 0x40 ;  /* 0x0000004000047882 */ /* 0x000fe20000000000 */
[----:B------:R-:W-:Y:S01]  /*3130*/  NOP ;  /* 0x0000000000007918 */ /* 0x000fe20000000000 */
[----:B------:R-:W-:Y:S01]  /*3140*/  ULEA UR5, UR46, UR4, 0x18 ;  /* 0x000000042e057291 */ /* 0x000fe2000f8ec0ff */
[----:B------:R-:W-:Y:S02]  /*3150*/  UMOV UR6, 0x400 ;  /* 0x0000040000067882 */ /* 0x000fe40000000000 */
[----:B------:R-:W-:-:S06]  /*3160*/  ULEA UR6, UR46, UR6, 0x18 ;  /* 0x000000062e067291 */ /* 0x000fcc000f8ec0ff */
[----:B------:R-:W1:Y:S02]  /*3170*/  LDS.U8 R0, [UR5+0x1c] ;  /* 0x00001c05ff007984 */ /* 0x000e640008000000 */
[----:B-1----:R-:W-:-:S13]  /*3180*/  ISETP.NE.AND P0, PT, R0, RZ, PT ;  /* 0x000000ff0000720c */ /* 0x002fda0003f05270 */
[----:B------:R-:W-:Y:S05]  /*3190*/  @P0 BRA `(.L_x_57) ;  /* 0x0000000400080947 */ /* 0x000fea0003800000 */
[----:B------:R-:W-:Y:S02]  /*31a0*/  UISETP.NE.U32.AND UP1, UPT, UR28, 0x1, UPT ;  /* 0x000000011c00788c */ /* 0x000fe4000bf25070 */
[----:B------:R-:W-:-:S07]  /*31b0*/  UIADD3 UR7, UPT, UPT, UR5, 0x8, URZ ;  /* 0x0000000805077890 */ /* 0x000fce000fffe0ff */
[----:B------:R-:W-:Y:S05]  /*31c0*/  BRA.U !UP1, `(.L_x_58) ;  /* 0x00000001099c7547 */ /* 0x000fea000b800000 */
[----:B------:R-:W-:Y:S01]  /*31d0*/  ELECT P0, URZ, PT ;  /* 0x0000000000ff782f */ /* 0x000fe20003800000 */
[----:B------:R-:W-:-:S12]  /*31e0*/  BSSY B0, `(.L_x_58) ;  /* 0x0000025000007945 */ /* 0x000fd80003800000 */
[----:B------:R-:W-:Y:S05]  /*31f0*/  @!P0 BRA `(.L_x_59) ;  /* 0x00000000008c8947 */ /* 0x000fea0003800000 */
[----:B------:R-:W-:-:S05]  /*3200*/  UMOV UR4, 0x10 ;  /* 0x0000001000047882 */ /* 0x000fca0000000000 */
[----:B------:R-:W-:Y:S04]  /*3210*/  DEPBAR.LE SB1, 0x36 ;  /* 0x00009d800000791a */ /* 0x000fe80000000000 */
[----:B------:R-:W1:Y:S02]  /*3220*/  UTCATOMSWS.2CTA.FIND_AND_SET.ALIGN UP0, UR4, UR4 ;  /* 0x00000004000475e3 */ /* 0x000e640008200800 */
[----:B-1----:R-:W-:Y:S01]  /*3230*/  MOV R11, UR4 ;  /* 0x00000004000b7c02 */ /* 0x002fe20008000f00 */
[----:B------:R-:W-:Y:S06]  /*3240*/  BRA.U UP0, `(.L_x_60) ;  /* 0x0000000100187547 */ /* 0x000fec000b800000 */
.L_x_61:
[----:B------:R-:W-:Y:S05]  /*3250*/  NANOSLEEP 0x64 ;  /* 0x000000640000795d */ /* 0x000fea0003800000 */
[----:B------:R-:W-:-:S05]  /*3260*/  UMOV UR4, 0x10 ;  /* 0x0000001000047882 */ /* 0x000fca0000000000 */
[----:B------:R-:W-:Y:S04]  /*3270*/  DEPBAR.LE SB1, 0x36 ;  /* 0x00009d800000791a */ /* 0x000fe80000000000 */
[----:B------:R-:W1:Y:S02]  /*3280*/  UTCATOMSWS.2CTA.FIND_AND_SET.ALIGN UP0, UR4, UR4 ;  /* 0x00000004000475e3 */ /* 0x000e640008200800 */
[----:B-1----:R-:W-:Y:S01]  /*3290*/  MOV R11, UR4 ;  /* 0x00000004000b7c02 */ /* 0x002fe20008000f00 */
[----:B------:R-:W-:Y:S05]  /*32a0*/  BRA.U !UP0, `(.L_x_61) ;  /* 0xfffffffd08e87547 */ /* 0x000fea000b83ffff */
.L_x_60:
[----:B------:R-:W1:Y:S01]  /*32b0*/  LDS R7, [UR5+0x10] ;  /* 0x00001005ff077984 */ /* 0x000e620008000800 */
[----:B------:R-:W-:Y:S01]  /*32c0*/  IMAD.U32 R5, RZ, RZ, UR6 ;  /* 0x00000006ff057e24 */ /* 0x000fe2000f8e00ff */
[----:B------:R-:W-:-:S03]  /*32d0*/  MOV R4, UR29 ;  /* 0x0000001d00047c02 */ /* 0x000fc60008000f00 */
[----:B------:R-:W-:Y:S01]  /*32e0*/  VIADD R5, R5, 0x130 ;  /* 0x0000013005057836 */ /* 0x000fe20000000000 */
[----:B-1----:R-:W-:-:S04]  /*32f0*/  SHF.L.U32 R7, R7, 0x1f, RZ ;  /* 0x0000001f07077819 */ /* 0x002fc800000006ff */
[----:B------:R-:W1:Y:S02]  /*3300*/  SYNCS.PHASECHK.TRANS64.TRYWAIT P0, [UR5+0x8], R7 ;  /* 0x00000807ff0075a7 */ /* 0x000e640008001105 */
[----:B-1----:R-:W-:Y:S05]  /*3310*/  @P0 BRA `(.L_x_62) ;  /* 0x0000000000080947 */ /* 0x002fea0003800000 */
[----:B------:R-:W1:Y:S02]  /*3320*/  SYNCS.PHASECHK.TRANS64.TRYWAIT P0, [UR5+0x8], R7 ;  /* 0x00000807ff0075a7 */ /* 0x000e640008001105 */
[----:B-1----:R-:W-:Y:S05]  /*3330*/  @!P0 BRA `(.L_x_63) ;  /* 0x0000006000108947 */ /* 0x002fea0003800000 */
.L_x_62:
[----:B-1----:R-:W-:Y:S01]  /*3340*/  HFMA2 R0, -RZ, RZ, 0, 5.9604644775390625e-08 ;  /* 0x00000001ff007431 */ /* 0x002fe200000001ff */
[----:B------:R-:W-:Y:S01]  /*3350*/  UPRMT UR4, UR29, 0x654, UR7 ;  /* 0x000006541d047896 */ /* 0x000fe20008000007 */
[----:B------:R-:W-:Y:S01]  /*3360*/  IMAD.MOV.U32 R8, RZ, RZ, 0xffff ;  /* 0x0000ffffff087424 */ /* 0x000fe200078e00ff */
[----:B------:R-:W-:Y:S01]  /*3370*/  PRMT R4, R4, 0x654, R5 ;  /* 0x0000065404047816 */ /* 0x000fe20000000005 */
[----:B------:R-:W-:Y:S02]  /*3380*/  IMAD.MOV.U32 R6, RZ, RZ, 0x4 ;  /* 0x00000004ff067424 */ /* 0x000fe400078e00ff */
[----:B------:R-:W-:Y:S01]  /*3390*/  IMAD.SHL.U32 R9, R11, 0x20, RZ ;  /* 0x000000200b097824 */ /* 0x000fe200078e00ff */
[----:B------:R-:W-:Y:S02]  /*33a0*/  MOV R5, UR4 ;  /* 0x0000000400057c02 */ /* 0x000fe40008000f00 */
[-C--:B------:R-:W-:Y:S01]  /*33b0*/  SHF.L.U32 R8, R8, R11.reuse, RZ ;  /* 0x0000000b08087219 */ /* 0x080fe200000006ff */
[----:B------:R1:W-:Y:S01]  /*33c0*/  SYNCS.ARRIVE.TRANS64.RED RZ, [UR4], R6 ;  /* 0x00000006ffff79a7 */ /* 0x0003e20008000404 */
[----:B------:R-:W-:Y:S01]  /*33d0*/  SHF.L.U32 R7, R0, R11, RZ ;  /* 0x0000000b00077219 */ /* 0x000fe200000006ff */
[----:B------:R1:W-:Y:S04]  /*33e0*/  STS [UR6+0x130], R9 ;  /* 0x00013009ff007988 */ /* 0x0003e80008000806 */
[----:B------:R1:W-:Y:S04]  /*33f0*/  STAS [R4.64], R11 ;  /* 0x0000000b04007dbd */ /* 0x0003e8000c0008ff */
[----:B------:R1:W-:Y:S04]  /*3400*/  ATOMS.OR RZ, [UR5+0x14], R8 ;  /* 0x00001408ffff798c */ /* 0x0003e8000b000005 */
[----:B------:R1:W-:Y:S04]  /*3410*/  ATOMS.OR RZ, [UR5+0x18], R7 ;  /* 0x00001807ffff798c */ /* 0x0003e8000b000005 */
[----:B------:R1:W-:Y:S02]  /*3420*/  ATOMS.XOR RZ, [UR5+0x10], R0 ;  /* 0x00001000ffff798c */ /* 0x0003e4000b800005 */
.L_x_59:
[----:B------:R-:W-:Y:S05]  /*3430*/  BSYNC B0 ;  /* 0x0000000000007941 */ /* 0x000fea0003800000 */
.L_x_58:
[----:B------:R-:W-:Y:S05]  /*3440*/  BRA.U UP1, `(.L_x_64) ;  /* 0x00000001016c7547 */ /* 0x000fea000b800000 */
[----:B------:R-:W-:-:S03]  /*3450*/  UMOV UR4, 0xffffffff ;  /* 0xffffffff00047882 */ /* 0x000fc60000000000 */
[----:B------:R-:W-:Y:S05]  /*3460*/  BRA.DIV UR4, `(.L_x_65) ;  /* 0x0000005e04dc7947 */ /* 0x000fea000b800000 */
[----:B------:R-:W-:-:S13]  /*3470*/  ELECT P0, URZ, PT ;  /* 0x0000000000ff782f */ /* 0x000fda0003800000 */
.L_x_143:
[----:B------:R-:W-:Y:S05]  /*3480*/  @!P0 BRA `(.L_x_64) ;  /* 0x00000000005c8947 */ /* 0x000fea0003800000 */
[----:B-1----:R-:W1:Y:S02]  /*3490*/  LDS R5, [UR5+0x10] ;  /* 0x00001005ff057984 */ /* 0x002e640008000800 */
[----:B-1----:R-:W-:-:S04]  /*34a0*/  SHF.L.U32 R5, R5, 0x1f, RZ ;  /* 0x0000001f05057819 */ /* 0x002fc800000006ff */
[----:B------:R-:W1:Y:S02]  /*34b0*/  SYNCS.PHASECHK.TRANS64.TRYWAIT P0, [UR5+0x8], R5 ;  /* 0x00000805ff0075a7 */ /* 0x000e640008001105 */
[----:B-1----:R-:W-:Y:S05]  /*34c0*/  @P0 BRA `(.L_x_66) ;  /* 0x0000000000080947 */ /* 0x002fea0003800000 */
[----:B------:R-:W1:Y:S02]  /*34d0*/  SYNCS.PHASECHK.TRANS64.TRYWAIT P0, [UR5+0x8], R5 ;  /* 0x00000805ff0075a7 */ /* 0x000e640008001105 */
[----:B-1----:R-:W-:Y:S05]  /*34e0*/  @!P0 BRA `(.L_x_67) ;  /* 0x0000005c00e08947 */ /* 0x002fea0003800000 */
.L_x_66:
[----:B------:R-:W2:Y:S01]  /*34f0*/  LDS R7, [UR6+0x130] ;  /* 0x00013006ff077984 */ /* 0x000ea20008000800 */
[----:B-1----:R-:W-:Y:S02]  /*3500*/  HFMA2 R0, -RZ, RZ, 0, 5.9604644775390625e-08 ;  /* 0x00000001ff007431 */ /* 0x002fe400000001ff */
[----:B------:R-:W-:Y:S01]  /*3510*/  IMAD.MOV.U32 R4, RZ, RZ, 0xffff ;  /* 0x0000ffffff047424 */ /* 0x000fe200078e00ff */
[----:B------:R-:W-:Y:S01]  /*3520*/  UPRMT UR4, UR29, 0x654, UR7 ;  /* 0x000006541d047896 */ /* 0x000fe20008000007 */
[----:B--2---:R-:W-:-:S03]  /*3530*/  IMAD.SHL.U32 R5, R7, 0x20, RZ ;  /* 0x0000002007057824 */ /* 0x004fc600078e00ff */
[-C--:B------:R-:W-:Y:S02]  /*3540*/  SHF.L.U32 R4, R4, R7.reuse, RZ ;  /* 0x0000000704047219 */ /* 0x080fe400000006ff */
[----:B------:R-:W-:Y:S01]  /*3550*/  SHF.L.U32 R7, R0, R7, RZ ;  /* 0x0000000700077219 */ /* 0x000fe200000006ff */
[----:B------:R2:W-:Y:S04]  /*3560*/  STS [UR6+0x130], R5 ;  /* 0x00013005ff007988 */ /* 0x0005e80008000806 */
[----:B------:R2:W-:Y:S04]  /*3570*/  ATOMS.OR RZ, [UR5+0x14], R4 ;  /* 0x00001404ffff798c */ /* 0x0005e8000b000005 */
[----:B------:R2:W-:Y:S01]  /*3580*/  ATOMS.OR RZ, [UR5+0x18], R7 ;  /* 0x00001807ffff798c */ /* 0x0005e2000b000005 */
[----:B------:R-:W-:Y:S03]  /*3590*/  SYNCS.ARRIVE.TRANS64.RED.A1T0 RZ, [UR4], RZ ;  /* 0x000000ffffff79a7 */ /* 0x000fe60008100404 */
[----:B------:R2:W-:Y:S01]  /*35a0*/  ATOMS.XOR RZ, [UR5+0x10], R0 ;  /* 0x00001000ffff798c */ /* 0x0005e2000b800005 */
[----:B------:R-:W-:Y:S05]  /*35b0*/  BRA `(.L_x_64) ;  /* 0x0000000000107947 */ /* 0x000fea0003800000 */
.L_x_57:
[----:B------:R-:W-:Y:S02]  /*35c0*/  MOV R0, 0xffffffff ;  /* 0xffffffff00007802 */ /* 0x000fe40000000f00 */
[----:B------:R-:W-:-:S03]  /*35d0*/  MOV R4, 0x3600 ;  /* 0x0000360000047802 */ /* 0x000fc60000000f00 */
[----:B------:R1:W-:Y:S04]  /*35e0*/  STS [UR6+0x130], R0 ;  /* 0x00013000ff007988 */ /* 0x0003e80008000806 */
[----:B-1---5:R-:W-:Y:S05]  /*35f0*/  CALL.REL.NOINC `($__internal_1_$__cuda_sm10x_tcgen05_guardrail_trap_phase_invalid_during_alloc) ;  /* 0x0000006400287944 */ /* 0x022fea0003c00000 */
.L_x_64:
[----:B------:R-:W-:Y:S05]  /*3600*/  WARPSYNC.ALL ;  /* 0x0000000000007948 */ /* 0x000fea0003800000 */
[----:B------:R-:W3:Y:S01]  /*3610*/  S2UR UR4, SR_CgaCtaId ;  /* 0x00000000000479c3 */ /* 0x000ee20000008800 */
[----:B------:R-:W-:Y:S01]  /*3620*/  UMOV UR13, 0x400 ;  /* 0x00000400000d7882 */ /* 0x000fe20000000000 */
[----:B------:R-:W-:-:S06]  /*3630*/  NOP ;  /* 0x0000000000007918 */ /* 0x000fcc0000000000 */
[----:B------:R-:W-:Y:S06]  /*3640*/  BAR.ARV 0x6, 0xa0 ;  /* 0x0182800000007b1d */ /* 0x000fec0000002000 */
[----:B------:R-:W4:Y:S01]  /*3650*/  LDCU UR6, c[0x0][0x38c] ;  /* 0x00007180ff0677ac */ /* 0x000f220008000800 */
[----:B------:R-:W-:Y:S01]  /*3660*/  LOP3.LUT R3, R3, 0xffff, RZ, 0xc0, !PT ;  /* 0x0000ffff03037812 */ /* 0x000fe200078ec0ff */
[----:B-1----:R-:W-:Y:S01]  /*3670*/  IMAD.MOV.U32 R9, RZ, RZ, 0x1 ;  /* 0x00000001ff097424 */ /* 0x002fe200078e00ff */
[----:B------:R-:W-:Y:S01]  /*3680*/  LOP3.LUT R2, R2, 0xffff, RZ, 0xc0, !PT ;  /* 0x0000ffff02027812 */ /* 0x000fe200078ec0ff */
[----:B------:R-:W-:Y:S01]  /*3690*/  IMAD.MOV.U32 R8, RZ, RZ, RZ ;  /* 0x000000ffff087224 */ /* 0x000fe200078e00ff */
[----:B------:R-:W-:Y:S01]  /*36a0*/  R2UR UR16, R3 ;  /* 0x00000000031072ca */ /* 0x000fe200000e0000 */
[----:B------:R-:W-:Y:S01]  /*36b0*/  UMOV UR20, URZ ;  /* 0x000000ff00147c82 */ /* 0x000fe20008000000 */
[----:B------:R-:W-:-:S02]  /*36c0*/  R2UR UR24, R2 ;  /* 0x00000000021872ca */ /* 0x000fc400000e0000 */
[----:B------:R-:W-:Y:S01]  /*36d0*/  CS2R R2, SRZ ;  /* 0x0000000000027805 */ /* 0x000fe2000001ff00 */
[----:B------:R-:W-:Y:S01]  /*36e0*/  UMOV UR10, URZ ;  /* 0x000000ff000a7c82 */ /* 0x000fe20008000000 */
[----:B---3--:R-:W-:Y:S02]  /*36f0*/  ULEA UR13, UR4, UR13, 0x18 ;  /* 0x0000000d040d7291 */ /* 0x008fe4000f8ec0ff */
[----:B------:R-:W-:Y:S02]  /*3700*/  UISETP.NE.AND UP3, UPT, UR28, URZ, UPT ;  /* 0x000000ff1c00728c */ /* 0x000fe4000bf65270 */
[----:B------:R-:W-:Y:S02]  /*3710*/  UIADD3 UR5, UPT, UPT, UR13, 0x8400, URZ ;  /* 0x000084000d057890 */ /* 0x000fe4000fffe0ff */
[----:B------:R-:W-:Y:S02]  /*3720*/  UIADD3 UR4, UPT, UPT, UR13, 0xd400, URZ ;  /* 0x0000d4000d047890 */ /* 0x000fe4000fffe0ff */
[----:B----4-:R-:W-:Y:S01]  /*3730*/  UIADD3 UR6, UPT, UPT, UR6, 0x1f, URZ ;  /* 0x0000001f06067890 */ /* 0x010fe2000fffe0ff */
[----:B--2---:R-:W1:Y:S01]  /*3740*/  LDS R0, [UR13+0x130] ;  /* 0x0001300dff007984 */ /* 0x004e620008000800 */
[----:B------:R-:W-:-:S02]  /*3750*/  USHF.R.U32.HI UR5, URZ, 0x4, UR5 ;  /* 0x00000004ff057899 */ /* 0x000fc40008011605 */
[----:B------:R-:W-:Y:S02]  /*3760*/  USHF.R.S32.HI UR21, URZ, 0x1f, UR6 ;  /* 0x0000001fff157899 */ /* 0x000fe40008011406 */
[----:B------:R-:W-:Y:S02]  /*3770*/  USHF.R.U32.HI UR4, URZ, 0x4, UR4 ;  /* 0x00000004ff047899 */ /* 0x000fe40008011604 */
[----:B------:R-:W-:Y:S02]  /*3780*/  ULEA.HI UR21, UR21, UR6, URZ, 0x5 ;  /* 0x0000000615157291 */ /* 0x000fe4000f8f28ff */
[----:B------:R-:W-:Y:S02]  /*3790*/  ULOP3.LUT UR5, UR5, 0x3fff, URZ, 0xc0, !UPT ;  /* 0x00003fff05057892 */ /* 0x000fe4000f8ec0ff */
[----:B------:R-:W-:Y:S02]  /*37a0*/  USHF.R.S32.HI UR21, URZ, 0x5, UR21 ;  /* 0x00000005ff157899 */ /* 0x000fe40008011415 */
[----:B------:R-:W-:-:S02]  /*37b0*/  ULOP3.LUT UR18, UR4, 0x3fff, URZ, 0xc0, !UPT ;  /* 0x00003fff04127892 */ /* 0x000fc4000f8ec0ff */
[----:B------:R-:W-:Y:S02]  /*37c0*/  UISETP.LT.AND UP0, UPT, UR21, 0x1, UPT ;  /* 0x000000011500788c */ /* 0x000fe4000bf01270 */
[----:B------:R-:W-:Y:S02]  /*37d0*/  ULOP3.LUT UR17, UR5, 0x10000, URZ, 0xfc, !UPT ;  /* 0x0001000005117892 */ /* 0x000fe4000f8efcff */
[----:B------:R-:W-:Y:S02]  /*37e0*/  ULOP3.LUT UR18, UR18, 0x10000, URZ, 0xfc, !UPT ;  /* 0x0001000012127892 */ /* 0x000fe4000f8efcff */
[----:B------:R-:W-:Y:S01]  /*37f0*/  USEL UR25, UR21, 0x1, !UP0 ;  /* 0x0000000115197887 */ /* 0x000fe2000c000000 */
[----:B------:R-:W-:Y:S01]  /*3800*/  UMOV UR11, URZ ;  /* 0x000000ff000b7c82 */ /* 0x000fe20008000000 */
[----:B------:R-:W-:Y:S01]  /*3810*/  UMOV UR22, 0x0 ;  /* 0x0000000000167882 */ /* 0x000fe20000000000 */
[----:B------:R-:W-:Y:S01]  /*3820*/  UMOV UR23, 0x102004a0 ;  /* 0x102004a000177882 */ /* 0x000fe20000000000 */
[----:B-1----:R-:W-:-:S15]  /*3830*/  R2UR UR26, R0 ;  /* 0x00000000001a72ca */ /* 0x002fde00000e0000 */
.L_x_75:
[C---:B------:R-:W-:Y:S02]  /*3840*/  LEA R0, R8.reuse, UR13, 0x3 ;  /* 0x0000000d08007c11 */ /* 0x040fe4000f8e18ff */
[----:B------:R-:W-:Y:S02]  /*3850*/  SHF.L.U32 R5, R3, 0x1f, RZ ;  /* 0x0000001f03057819 */ /* 0x000fe400000006ff */
[----:B------:R-:W-:Y:S02]  /*3860*/  LEA R4, R8, UR13, 0x4 ;  /* 0x0000000d08047c11 */ /* 0x000fe4000f8e20ff */
[----:B------:R-:W1:Y:S02]  /*3870*/  SYNCS.PHASECHK.TRANS64.TRYWAIT P0, [R0+URZ+0x80], R5 ;  /* 0x00008005000075a7 */ /* 0x000e6400080011ff */
[----:B-1-3--:R-:W-:Y:S05]  /*3880*/  @!P0 BRA `(.L_x_68) ;  /* 0x0000005c00108947 */ /* 0x00afea0003800000 */
.L_x_144:
[----:B-1----:R-:W1:Y:S01]  /*3890*/  LDS.128 R4, [R4+0x110] ;  /* 0x0001100004047984 */ /* 0x002e620000000c00 */
[----:B------:R-:W-:Y:S02]  /*38a0*/  VIADD R0, R0, 0x90 ;  /* 0x0000009000007836 */ /* 0x000fe40000000000 */
[----:B------:R-:W-:Y:S01]  /*38b0*/  VIADD R8, R8, 0x1 ;  /* 0x0000000108087836 */ /* 0x000fe20000000000 */
[----:B------:R-:W-:Y:S01]  /*38c0*/  @!PT LDS RZ, [RZ] ;  /* 0x00000000fffff984 */ /* 0x000fe20000000800 */
[----:B------:R-:W-:Y:S01]  /*38d0*/  @!PT LDS RZ, [RZ] ;  /* 0x00000000fffff984 */ /* 0x000fe20000000800 */
[----:B------:R-:W-:Y:S01]  /*38e0*/  @!PT LDS RZ, [RZ] ;  /* 0x00000000fffff984 */ /* 0x000fe20000000800 */
[----:B------:R-:W-:Y:S01]  /*38f0*/  @!PT LDS RZ, [RZ] ;  /* 0x00000000fffff984 */ /* 0x000fe20000000800 */
[----:B------:R2:W-:Y:S06]  /*3900*/  MEMBAR.ALL.CTA ;  /* 0x0000000000007992 */ /* 0x0005ec0000008000 */
[----:B--2---:R-:W2:Y:S01]  /*3910*/  FENCE.VIEW.ASYNC.S ;  /* 0x00000000000073c6 */ /* 0x004ea20000000000 */
[----:B------:R-:W-:-:S04]  /*3920*/  PRMT R0, RZ, 0x654, R0 ;  /* 0x00000654ff007816 */ /* 0x000fc80000000000 */
[----:B--2---:R2:W-:Y:S01]  /*3930*/  SYNCS.ARRIVE.TRANS64.RED.A1T0 RZ, [R0+URZ], RZ ;  /* 0x000000ff00ff79a7 */ /* 0x0045e200081004ff */
[----:B-1----:R-:W-:Y:S01]  /*3940*/  LOP3.LUT P1, RZ, R6, 0x1, RZ, 0xc0, !PT ;  /* 0x0000000106ff7812 */ /* 0x002fe2000782c0ff */
[----:B--2---:R-:W-:-:S12]  /*3950*/  BRA.U UP3, `(.L_x_69) ;  /* 0x0000000103cc7547 */ /* 0x004fd8000b800000 */
[----:B------:R-:W1:Y:S01]  /*3960*/  LDCU UR4, c[0x0][0x38c] ;  /* 0x00007180ff0477ac */ /* 0x000e620008000800 */
[----:B------:R-:W-:Y:S02]  /*3970*/  PLOP3.LUT P2, PT, PT, PT, PT, 0x80, 0x8 ;  /* 0x000000000008781c */ /* 0x000fe40003f4f070 */
[----:B------:R-:W-:Y:S01]  /*3980*/  SHF.L.U32 R5, R9, 0x1f, RZ ;  /* 0x0000001f09057819 */ /* 0x000fe200000006ff */
[----:B------:R-:W-:Y:S02]  /*3990*/  ULEA UR19, UR20, UR13, 0x3 ;  /* 0x0000000d14137291 */ /* 0x000fe4000f8e18ff */
[----:B-1----:R-:W-:-:S06]  /*39a0*/  UISETP.GE.AND UP0, UPT, UR4, 0x1, UPT ;  /* 0x000000010400788c */ /* 0x002fcc000bf06270 */
[----:B------:R-:W-:-:S05]  /*39b0*/  PLOP3.LUT P0, PT, PT, PT, UP0, 0x80, 0x8 ;  /* 0x000000000008781c */ /* 0x000fca0003f0f008 */
[----:B------:R-:W-:-:S08]  /*39c0*/  @UP0 ULEA UR4, UR10, UR13, 0x3 ;  /* 0x0000000d0a040291 */ /* 0x000fd0000f8e18ff */
[----:B------:R-:W-:-:S04]  /*39d0*/  @P0 SHF.L.U32 R0, R2, 0x1f, RZ ;  /* 0x0000001f02000819 */ /* 0x000fc800000006ff */
[----:B------:R1:W2:Y:S01]  /*39e0*/  @P0 SYNCS.PHASECHK.TRANS64.TRYWAIT P2, [UR4], R0 ;  /* 0x00000000ff0005a7 */ /* 0x0002a20008041104 */
[----:B------:R-:W3:Y:S02]  /*39f0*/  SYNCS.PHASECHK.TRANS64.TRYWAIT P0, [UR19+0xc0], R5 ;  /* 0x0000c005ff0075a7 */ /* 0x000ee40008001113 */
[----:B-123--:R-:W-:Y:S05]  /*3a00*/  @!P0 BRA `(.L_x_70) ;  /* 0x0000005800c48947 */ /* 0x00efea0003800000 */
.L_x_146:
[----:B------:R-:W-:Y:S01]  /*3a10*/  UMOV UR14, UR11 ;  /* 0x0000000b000e7c82 */ /* 0x000fe20008000000 */
[----:B------:R-:W-:Y:S05]  /*3a20*/  BRA.U !UP0, `(.L_x_71) ;  /* 0x0000000108887547 */ /* 0x000fea000b800000 */
[----:B------:R-:W-:Y:S02]  /*3a30*/  UIADD3 UR14, UPT, UPT, UR25, UR11, URZ ;  /* 0x0000000b190e7290 */ /* 0x000fe4000fffe0ff */
[----:B------:R-:W-:Y:S02]  /*3a40*/  ULEA UR15, UR20, UR26, 0x7 ;  /* 0x0000001a140f7291 */ /* 0x000fe4000f8e38ff */
[----:B------:R-:W-:Y:S01]  /*3a50*/  UPLOP3.LUT UP2, UPT, UPT, UPT, UPT, 0x40, 0x4 ;  /* 0x000000000004789c */ /* 0x000fe20003f4e870 */
[----:B------:R-:W-:Y:S01]  /*3a60*/  UMOV UR12, UR21 ;  /* 0x00000015000c7c82 */ /* 0x000fe20008000000 */
[----:B------:R-:W-:-:S09]  /*3a70*/  UMOV UR5, UR10 ;  /* 0x0000000a00057c82 */ /* 0x000fd20008000000 */
.L_x_74:
[----:B--2---:R-:W-:Y:S01]  /*3a80*/  ULEA UR6, UR5, UR13, 0x3 ;  /* 0x0000000d05067291 */ /* 0x004fe2000f8e18ff */
[----:B---3--:R-:W-:Y:S11]  /*3a90*/  @P2 BRA `(.L_x_72) ;  /* 0x00000000000c2947 */ /* 0x008ff60003800000 */
[----:B-1----:R-:W-:Y:S04]  /*3aa0*/  SHF.L.U32 R5, R2, 0x1f, RZ ;  /* 0x0000001f02057819 */ /* 0x002fe800000006ff */
[----:B------:R-:W1:Y:S02]  /*3ab0*/  SYNCS.PHASECHK.TRANS64.TRYWAIT P0, [UR6], R5 ;  /* 0x00000005ff0075a7 */ /* 0x000e640008001106 */
[----:B-1----:R-:W-:Y:S05]  /*3ac0*/  @!P0 BRA `(.L_x_73) ;  /* 0x0000005800ac8947 */ /* 0x002fea0003800000 */
.L_x_72:
[----:B------:R-:W-:Y:S01]  /*3ad0*/  UISETP.NE.AND UP0, UPT, UR12, 0x1, UPT ;  /* 0x000000010c00788c */ /* 0x000fe2000bf05270 */
[----:B------:R-:W-:Y:S01]  /*3ae0*/  PLOP3.LUT P2, PT, PT, PT, PT, 0x80, 0x8 ;  /* 0x000000000008781c */ /* 0x000fe20003f4f070 */
[----:B------:R-:W-:Y:S02]  /*3af0*/  UIADD3 UR4, UPT, UPT, UR5, 0x1, URZ ;  /* 0x0000000105047890 */ /* 0x000fe4000fffe0ff */
[----:B------:R-:W-:Y:S02]  /*3b00*/  ULEA UR8, UR5, UR18, 0x7 ;  /* 0x0000001205087291 */ /* 0x000fe4000f8e38ff */
[----:B------:R-:W-:Y:S01]  /*3b10*/  UISETP.NE.AND UP1, UPT, UR4, 0x5, UPT ;  /* 0x000000050400788c */ /* 0x000fe2000bf25270 */
[----:B------:R-:W-:Y:S01]  /*3b20*/  PLOP3.LUT P0, PT, PT, PT, UP0, 0x80, 0x8 ;  /* 0x000000000008781c */ /* 0x000fe20003f0f008 */
[----:B------:R-:W-:Y:S02]  /*3b30*/  UIADD3 UR11, UPT, UPT, UR11, 0x1, URZ ;  /* 0x000000010b0b7890 */ /* 0x000fe4000fffe0ff */
[----:B------:R-:W-:Y:S02]  /*3b40*/  USEL UR7, URZ, 0x1, UP1 ;  /* 0x00000001ff077887 */ /* 0x000fe40008800000 */
[----:B------:R-:W-:Y:S01]  /*3b50*/  USEL UR10, UR4, URZ, UP1 ;  /* 0x000000ff040a7287 */ /* 0x000fe20008800000 */
[----:B------:R-:W-:Y:S01]  /*3b60*/  UMOV UR9, 0xc0004010 ;  /* 0xc000401000097882 */ /* 0x000fe20000000000 */
[----:B------:R-:W-:Y:S02]  /*3b70*/  UIADD3 UR12, UPT, UPT, UR12, -0x1, URZ ;  /* 0xffffffff0c0c7890 */ /* 0x000fe4000fffe0ff */
[----:B------:R-:W-:Y:S01]  /*3b80*/  LOP3.LUT R2, R2, UR7, RZ, 0x3c, !PT ;  /* 0x0000000702027c12 */ /* 0x000fe2000f8e3cff */
[----:B------:R-:W-:Y:S01]  /*3b90*/  @UP0 ULEA UR4, UR10, UR13, 0x3 ;  /* 0x0000000d0a040291 */ /* 0x000fe2000f8e18ff */
[----:B------:R-:W-:Y:S02]  /*3ba0*/  UMOV UR7, 0xc0004010 ;  /* 0xc000401000077882 */ /* 0x000fe40000000000 */
[----:B-1----:R-:W-:Y:S01]  /*3bb0*/  @P0 SHF.L.U32 R0, R2, 0x1f, RZ ;  /* 0x0000001f02000819 */ /* 0x002fe200000006ff */
[----:B------:R-:W-:Y:S05]  /*3bc0*/  UISETP.NE.AND UP0, UPT, UR11, UR14, UPT ;  /* 0x0000000e0b00728c */ /* 0x000fea000bf05270 */
[----:B------:R2:W3:Y:S01]  /*3bd0*/  @P0 SYNCS.PHASECHK.TRANS64.TRYWAIT P2, [UR4], R0 ;  /* 0x00000000ff0005a7 */ /* 0x0004e20008041104 */
[----:B------:R-:W-:Y:S02]  /*3be0*/  UIADD3 UR4, UPT, UPT, UR6, 0x28, URZ ;  /* 0x0000002806047890 */ /* 0x000fe4000fffe0ff */
[----:B------:R-:W-:Y:S03]  /*3bf0*/  ULEA UR6, UR5, UR17, 0x8 ;  /* 0x0000001105067291 */ /* 0x000fe6000f8e40ff */
[----:B------:R-:W-:Y:S06]  /*3c00*/  UMOV UR5, UR10 ;  /* 0x0000000a00057c82 */ /* 0x000fec0008000000 */
[----:B------:R2:W-:Y:S01]  /*3c10*/  UTCIMMA.2CTA gdesc[UR6], gdesc[UR8], tmem[UR15], tmem[UR22], idesc[UR23], UP2 ;  /* 0x00ff1608060075ea */ /* 0x0005e2000920010f */
[----:B------:R-:W-:Y:S01]  /*3c20*/  UPLOP3.LUT UP2, UPT, UPT, UPT, UPT, 0x80, 0x8 ;  /* 0x000000000008789c */ /* 0x000fe20003f4f070 */
[----:B------:R2:W-:Y:S01]  /*3c30*/  UTCBAR.2CTA.MULTICAST [UR4], URZ, UR16 ;  /* 0x000000ff040073e9 */ /* 0x0005e20008200810 */
[----:B------:R-:W-:Y:S09]  /*3c40*/  BRA.U UP0, `(.L_x_74) ;  /* 0xfffffffd008c7547 */ /* 0x000ff2000b83ffff */
.L_x_71:
[----:B--2---:R-:W-:Y:S01]  /*3c50*/  UIADD3 UR4, UPT, UPT, UR19, 0xa0, URZ ;  /* 0x000000a013047890 */ /* 0x004fe2000fffe0ff */
[----:B------:R-:W-:-:S08]  /*3c60*/  UMOV UR11, UR14 ;  /* 0x0000000e000b7c82 */ /* 0x000fd00008000000 */
[----:B------:R2:W-:Y:S01]  /*3c70*/  UTCBAR.2CTA.MULTICAST [UR4], URZ, UR24 ;  /* 0x000000ff040073e9 */ /* 0x0005e20008200818 */
[----:B------:R-:W-:Y:S02]  /*3c80*/  NOP ;  /* 0x0000000000007918 */ /* 0x000fe40000000000 */
.L_x_69:
[----:B--2---:R-:W-:Y:S01]  /*3c90*/  UIADD3 UR4, UPT, UPT, UR20, 0x1, URZ ;  /* 0x0000000114047890 */ /* 0x004fe2000fffe0ff */
[----:B------:R-:W-:-:S03]  /*3ca0*/  ISETP.NE.AND P0, PT, R8, 0x2, PT ;  /* 0x000000020800780c */ /* 0x000fc60003f05270 */
[----:B------:R-:W-:Y:S01]  /*3cb0*/  UISETP.NE.AND UP0, UPT, UR4, 0x4, UPT ;  /* 0x000000040400788c */ /* 0x000fe2000bf05270 */
[----:B-1----:R-:W-:Y:S02]  /*3cc0*/  SEL R0, RZ, 0x1, P0 ;  /* 0x00000001ff007807 */ /* 0x002fe40000000000 */
[----:B------:R-:W-:Y:S01]  /*3cd0*/  SEL R8, R8, RZ, P0 ;  /* 0x000000ff08087207 */ /* 0x000fe20000000000 */
[----:B------:R-:W-:Y:S01]  /*3ce0*/  USEL UR5, URZ, 0x1, UP0 ;  /* 0x00000001ff057887 */ /* 0x000fe20008000000 */
[----:B------:R-:W-:Y:S01]  /*3cf0*/  LOP3.LUT R3, R3, R0, RZ, 0x3c, !PT ;  /* 0x0000000003037212 */ /* 0x000fe200078e3cff */
[----:B------:R-:W-:-:S04]  /*3d00*/  USEL UR20, UR4, URZ, UP0 ;  /* 0x000000ff04147287 */ /* 0x000fc80008000000 */
[----:B------:R-:W-:Y:S01]  /*3d10*/  LOP3.LUT R9, R9, UR5, RZ, 0x3c, !PT ;  /* 0x0000000509097c12 */ /* 0x000fe2000f8e3cff */
[----:B------:R-:W-:Y:S07]  /*3d20*/  @P1 BRA `(.L_x_75) ;  /* 0xfffffff800c41947 */ /* 0x000fee000383ffff */
[----:B------:R-:W1:Y:S01]  /*3d30*/  S2UR UR8, SR_CgaCtaId ;  /* 0x00000000000879c3 */ /* 0x000e620000008800 */
[----:B------:R-:W-:Y:S01]  /*3d40*/  ELECT P0, URZ, PT ;  /* 0x0000000000ff782f */ /* 0x000fe20003800000 */
[----:B------:R-:W-:Y:S01]  /*3d50*/  HFMA2 R0, -RZ, RZ, 0, 5.9604644775390625e-08 ;  /* 0x00000001ff007431 */ /* 0x000fe200000001ff */
[----:B------:R-:W-:-:S05]  /*3d60*/  UMOV UR4, 0x40 ;  /* 0x0000004000047882 */ /* 0x000fca0000000000 */
[----:B------:R-:W-:Y:S01]  /*3d70*/  UVIRTCOUNT.DEALLOC.SMPOOL 0x80 ;  /* 0x000000800000784c */ /* 0x000fe20000000000 */
[----:B------:R-:W-:Y:S02]  /*3d80*/  UISETP.NE.AND UP1, UPT, UR28, URZ, UPT ;  /* 0x000000ff1c00728c */ /* 0x000fe4000bf25270 */
[----:B-1----:R-:W-:-:S09]  /*3d90*/  ULEA UR8, UR8, UR4, 0x18 ;  /* 0x0000000408087291 */ /* 0x002fd2000f8ec0ff */
[----:B------:R1:W-:Y:S01]  /*3da0*/  @P0 STS.U8 [UR8+0x1c], R0 ;  /* 0x00001c00ff000988 */ /* 0x0003e20008000008 */
[----:B------:R-:W-:Y:S05]  /*3db0*/  BRA.U UP1, `(.L_x_76) ;  /* 0x0000000101a07547 */ /* 0x000fea000b800000 */
[----:B------:R-:W-:Y:S01]  /*3dc0*/  UIADD3 UR7, UPT, UPT, UR13, 0xc0, URZ ;  /* 0x000000c00d077890 */ /* 0x000fe2000fffe0ff */
[----:B------:R-:W-:-:S03]  /*3dd0*/  SHF.L.U32 R3, R9, 0x1f, RZ ;  /* 0x0000001f09037819 */ /* 0x000fc600000006ff */
[----:B------:R-:W-:-:S09]  /*3de0*/  ULEA UR4, UR20, UR7, 0x3 ;  /* 0x0000000714047291 */ /* 0x000fd2000f8e18ff */
[----:B------:R-:W2:Y:S02]  /*3df0*/  SYNCS.PHASECHK.TRANS64.TRYWAIT P0, [UR4], R3 ;  /* 0x00000003ff0075a7 */ /* 0x000ea40008001104 */
[----:B--2---:R-:W-:Y:S05]  /*3e00*/  @!P0 BRA `(.L_x_77) ;  /* 0x0000005400f48947 */ /* 0x004fea0003800000 */
.L_x_149:
        /* <DEDUP_REMOVED lines=9> */
.L_x_151:
        /* <DEDUP_REMOVED lines=9> */
.L_x_153:
[----:B------:R-:W-:-:S04]  /*3f30*/  UIADD3 UR4, UPT, UPT, UR4, 0x1, URZ ;  /* 0x0000000104047890 */ /* 0x000fc8000fffe0ff */
[----:B------:R-:W-:-:S04]  /*3f40*/  UISETP.NE.AND UP0, UPT, UR4, 0x4, UPT ;  /* 0x000000040400788c */ /* 0x000fc8000bf05270 */
[----:B------:R-:W-:Y:S02]  /*3f50*/  USEL UR5, URZ, 0x1, UP0 ;  /* 0x00000001ff057887 */ /* 0x000fe40008000000 */
[----:B------:R-:W-:-:S04]  /*3f60*/  USEL UR4, UR4, URZ, UP0 ;  /* 0x000000ff04047287 */ /* 0x000fc80008000000 */
[----:B------:R-:W-:Y:S01]  /*3f70*/  ULEA UR4, UR4, UR7, 0x3 ;  /* 0x0000000704047291 */ /* 0x000fe2000f8e18ff */
[----:B-1----:R-:W-:-:S04]  /*3f80*/  LOP3.LUT R3, R2, UR5, RZ, 0x3c, !PT ;  /* 0x0000000502037c12 */ /* 0x002fc8000f8e3cff */
[----:B------:R-:W-:Y:S01]  /*3f90*/  SHF.L.U32 R3, R3, 0x1f, RZ ;  /* 0x0000001f03037819 */ /* 0x000fe200000006ff */
[----:B------:R-:W-:-:S04]  /*3fa0*/  IMAD.U32 R0, RZ, RZ, UR4 ;  /* 0x00000004ff007e24 */ /* 0x000fc8000f8e00ff */
[----:B------:R1:W2:Y:S03]  /*3fb0*/  SYNCS.PHASECHK.TRANS64.TRYWAIT P0, [R0+URZ], R3 ;  /* 0x00000003000075a7 */ /* 0x0002a600080011ff */
[----:B--2---:R-:W-:Y:S05]  /*3fc0*/  @!P0 NANOSLEEP.SYNCS 0x989680 ;  /* 0x009896800000895d */ /* 0x004fea0003900000 */
[----:B------:R-:W2:Y:S02]  /*3fd0*/  @!P0 SYNCS.PHASECHK.TRANS64 P0, [R0+URZ], R3 ;  /* 0x00000003000085a7 */ /* 0x000ea400080010ff */
[----:B--2---:R-:W-:Y:S05]  /*3fe0*/  @P0 BRA `(.L_x_80) ;  /* 0x0000000000200947 */ /* 0x004fea0003800000 */
.L_x_81:
[----:B--2---:R2:W4:Y:S02]  /*3ff0*/  SYNCS.PHASECHK.TRANS64.TRYWAIT P0, [R0+URZ], R3 ;  /* 0x00000003000075a7 */ /* 0x00452400080011ff */
[----:B----4-:R-:W-:Y:S05]  /*4000*/  @!P0 NANOSLEEP.SYNCS 0x989680 ;  /* 0x009896800000895d */ /* 0x010fea0003900000 */
[----:B------:R-:W4:Y:S02]  /*4010*/  @!P0 SYNCS.PHASECHK.TRANS64 P0, [R0+URZ], R3 ;  /* 0x00000003000085a7 */ /* 0x000f2400080010ff */
[----:B----4-:R-:W-:Y:S05]  /*4020*/  @!P0 BRA `(.L_x_81) ;  /* 0xfffffffc00f08947 */ /* 0x010fea000383ffff */
[----:B------:R-:W-:Y:S05]  /*4030*/  BRA `(.L_x_80) ;  /* 0x00000000000c7947 */ /* 0x000fea0003800000 */
.L_x_76:
[----:B------:R-:W-:-:S04]  /*4040*/  UIADD3 UR4, UPT, UPT, UR13, 0x100, URZ ;  /* 0x000001000d047890 */ /* 0x000fc8000fffe0ff */
[----:B------:R-:W-:-:S09]  /*4050*/  UPRMT UR4, UR29, 0x654, UR4 ;  /* 0x000006541d047896 */ /* 0x000fd20008000004 */
[----:B------:R-:W-:Y:S03]  /*4060*/  SYNCS.ARRIVE.TRANS64.RED.A1T0 RZ, [UR4], RZ ;  /* 0x000000ffffff79a7 */ /* 0x000fe60008100404 */
.L_x_80:
[----:B-12---:R-:W-:Y:S01]  /*4070*/  SHF.L.U32 R3, RZ, 0x1f, RZ ;  /* 0x0000001fff037819 */ /* 0x006fe200000006ff */
[----:B------:R-:W-:Y:S01]  /*4080*/  UIADD3 UR4, UPT, UPT, UR13, 0x100, URZ ;  /* 0x000001000d047890 */ /* 0x000fe2000fffe0ff */
[----:B------:R-:W-:Y:S02]  /*4090*/  PLOP3.LUT P0, PT, PT, PT, UP1, 0x80, 0x8 ;  /* 0x000000000008781c */ /* 0x000fe40003f0f018 */
[----:B------:R-:W1:Y:S02]  /*40a0*/  SYNCS.PHASECHK.TRANS64.TRYWAIT P1, [UR13+0x100], R3 ;  /* 0x00010003ff0075a7 */ /* 0x000e64000802110d */
[----:B-1----:R-:W-:Y:S09]  /*40b0*/  @!P1 BRA `(.L_x_82) ;  /* 0x0000005400909947 */ /* 0x002ff20003800000 */
.L_x_155:
[----:B------:R-:W-:Y:S01]  /*40c0*/  @!UP1 UPRMT UR4, UR29, 0x654, UR4 ;  /* 0x000006541d049896 */ /* 0x000fe20008000004 */
[----:B------:R-:W-:Y:S01]  /*40d0*/  UMOV UR5, 0xffff ;  /* 0x0000ffff00057882 */ /* 0x000fe20000000000 */
[----:B------:R-:W-:-:S07]  /*40e0*/  UMOV UR6, 0x1 ;  /* 0x0000000100067882 */ /* 0x000fce0000000000 */
[----:B------:R-:W-:Y:S01]  /*40f0*/  @!P0 SYNCS.ARRIVE.TRANS64.RED.A1T0 RZ, [UR4], RZ ;  /* 0x000000ffffff89a7 */ /* 0x000fe20008100404 */
[----:B------:R-:W-:Y:S01]  /*4100*/  NOP ;  /* 0x0000000000007918 */ /* 0x000fe20000000000 */
[----:B-1----:R-:W1:Y:S01]  /*4110*/  LDS R0, [UR8+0x14] ;  /* 0x00001408ff007984 */ /* 0x002e620008000800 */
[----:B------:R-:W-:-:S04]  /*4120*/  ULOP3.LUT UR4, UR26, 0xffff, URZ, 0xc0, !UPT ;  /* 0x0000ffff1a047892 */ /* 0x000fc8000f8ec0ff */
[----:B------:R-:W-:-:S04]  /*4130*/  USHF.R.U32.HI UR4, URZ, 0x5, UR4 ;  /* 0x00000005ff047899 */ /* 0x000fc80008011604 */
[----:B------:R-:W-:Y:S02]  /*4140*/  USHF.L.U32 UR5, UR5, UR4, URZ ;  /* 0x0000000405057299 */ /* 0x000fe400080006ff */
[----:B------:R-:W-:-:S04]  /*4150*/  USHF.L.U32 UR4, UR6, UR4, URZ ;  /* 0x0000000406047299 */ /* 0x000fc800080006ff */
[----:B-1----:R-:W-:-:S04]  /*4160*/  LOP3.LUT R0, R0, UR5, RZ, 0xc0, !PT ;  /* 0x0000000500007c12 */ /* 0x002fc8000f8ec0ff */
[----:B------:R-:W-:-:S13]  /*4170*/  ISETP.NE.AND P0, PT, R0, UR5, PT ;  /* 0x0000000500007c0c */ /* 0x000fda000bf05270 */
[----:B------:R-:W-:Y:S05]  /*4180*/  @P0 BRA `(.L_x_83) ;  /* 0x0000000000580947 */ /* 0x000fea0003800000 */
[----:B------:R-:W1:Y:S02]  /*4190*/  LDS R0, [UR8+0x18] ;  /* 0x00001808ff007984 */ /* 0x000e640008000800 */
[----:B-1----:R-:W-:-:S04]  /*41a0*/  LOP3.LUT R0, R0, UR4, RZ, 0xc0, !PT ;  /* 0x0000000400007c12 */ /* 0x002fc8000f8ec0ff */
[----:B------:R-:W-:-:S13]  /*41b0*/  ISETP.NE.AND P0, PT, R0, UR4, PT ;  /* 0x0000000400007c0c */ /* 0x000fda000bf05270 */
[----:B------:R-:W-:Y:S05]  /*41c0*/  @P0 BRA `(.L_x_84) ;  /* 0x00000000003c0947 */ /* 0x000fea0003800000 */
[----:B------:R-:W1:Y:S01]  /*41d0*/  S2R R2, SR_LANEID ;  /* 0x0000000000027919 */ /* 0x000e620000000000 */
[----:B------:R-:W-:Y:S01]  /*41e0*/  ULOP3.LUT UR5, URZ, UR5, URZ, 0x33, !UPT ;  /* 0x00000005ff057292 */ /* 0x000fe2000f8e33ff */
[----:B------:R-:W-:Y:S01]  /*41f0*/  LOP3.LUT R4, RZ, UR4, RZ, 0x33, !PT ;  /* 0x00000004ff047c12 */ /* 0x000fe2000f8e33ff */
[----:B------:R-:W-:Y:S02]  /*4200*/  VOTEU.ANY UR4, UPT, PT ;  /* 0x0000000000047886 */ /* 0x000fe400038e0100 */
[----:B------:R-:W-:Y:S01]  /*4210*/  UFLO.U32 UR4, UR4 ;  /* 0x00000004000472bd */ /* 0x000fe200080e0000 */
[----:B------:R-:W2:Y:S01]  /*4220*/  REDUX UR6, R4 ;  /* 0x00000000040673c4 */ /* 0x000ea20000000000 */
[----:B------:R-:W-:-:S06]  /*4230*/  IMAD.U32 R0, RZ, RZ, UR5 ;  /* 0x00000005ff007e24 */ /* 0x000fcc000f8e00ff */
[----:B------:R4:W-:Y:S01]  /*4240*/  UTCATOMSWS.AND URZ, UR5 ;  /* 0x0000000500ff79e3 */ /* 0x0009e20008000000 */
[----:B------:R-:W3:Y:S01]  /*4250*/  REDUX UR7, R0 ;  /* 0x00000000000773c4 */ /* 0x000ee20000000000 */
[----:B-1----:R-:W-:Y:S01]  /*4260*/  ISETP.EQ.U32.AND P0, PT, R2, UR4, PT ;  /* 0x0000000402007c0c */ /* 0x002fe2000bf02070 */
[----:B--2---:R-:W-:Y:S01]  /*4270*/  IMAD.U32 R2, RZ, RZ, UR6 ;  /* 0x00000006ff027e24 */ /* 0x004fe2000f8e00ff */
[----:B---3--:R-:W-:-:S11]  /*4280*/  MOV R3, UR7 ;  /* 0x0000000700037c02 */ /* 0x008fd60008000f00 */
[----:B------:R4:W-:Y:S04]  /*4290*/  @P0 ATOMS.AND RZ, [UR8+0x14], R3 ;  /* 0x00001403ffff098c */ /* 0x0009e8000a800008 */
[----:B------:R4:W-:Y:S01]  /*42a0*/  @P0 ATOMS.AND RZ, [UR8+0x18], R2 ;  /* 0x00001802ffff098c */ /* 0x0009e2000a800008 */
[----:B------:R-:W-:Y:S05]  /*42b0*/  BRA `(.L_x_85) ;  /* 0x0000000000147947 */ /* 0x000fea0003800000 */
.L_x_84:
[----:B------:R-:W-:Y:S02]  /*42c0*/  MOV R2, 0x42e0 ;  /* 0x000042e000027802 */ /* 0x000fe40000000f00 */
[----:B---3-5:R-:W-:Y:S05]  /*42d0*/  CALL.REL.NOINC `($__internal_0_$__cuda_sm10x_tcgen05_guardrail_trap_col_being_dealloced_not_returned_by_alloc) ;  /* 0x0000005400e47944 */ /* 0x028fea0003c00000 */
[----:B------:R-:W-:Y:S05]  /*42e0*/  BRA `(.L_x_85) ;  /* 0x0000000000087947 */ /* 0x000fea0003800000 */
.L_x_83:
[----:B------:R-:W-:Y:S02]  /*42f0*/  MOV R2, 0x4310 ;  /* 0x0000431000027802 */ /* 0x000fe40000000f00 */
[----:B---3-5:R-:W-:Y:S05]  /*4300*/  CALL.REL.NOINC `($__internal_2_$__cuda_sm10x_tcgen05_guardrail_trap_unallocated_columns_being_dealloced) ;  /* 0x0000005400f07944 */ /* 0x028fea0003c00000 */
.L_x_85:
[----:B------:R-:W-:Y:S01]  /*4310*/  NOP ;  /* 0x0000000000007918 */ /* 0x000fe20000000000 */
[----:B----4-:R-:W-:Y:S05]  /*4320*/  EXIT ;  /* 0x000000000000794d */ /* 0x010fea0003800000 */
.L_x_56:
[----:B------:R-:W-:-:S09]  /*4330*/  UISETP.NE.OR UP0, UPT, UR18, 0x3, !UP3 ;  /* 0x000000031200788c */ /* 0x000fd2000df05670 */
[----:B------:R-:W-:Y:S05]  /*4340*/  BRA.U UP0, `(.L_x_86) ;  /* 0x0000000d00807547 */ /* 0x000fea000b800000 */
[----:B------:R-:W1:Y:S01]  /*4350*/  LDCU UR32, c[0x0][0x370] ;  /* 0x00006e00ff2077ac */ /* 0x000e620008000800 */
[----:B------:R-:W2:Y:S01]  /*4360*/  LDC.64 R16, c[0x0][0x348] ;  /* 0x0000d200ff107b82 */ /* 0x000ea20000000a00 */
[----:B------:R-:W-:Y:S02]  /*4370*/  HFMA2 R13, -RZ, RZ, 0, 0 ;  /* 0x00000000ff0d7431 */ /* 0x000fe400000001ff */
[----:B------:R-:W-:Y:S01]  /*4380*/  IMAD.MOV.U32 R15, RZ, RZ, 0x1 ;  /* 0x00000001ff0f7424 */ /* 0x000fe200078e00ff */
[----:B------:R-:W1:Y:S01]  /*4390*/  LDCU.128 UR28, c[0x0][0xb10] ;  /* 0x00016200ff1c77ac */ /* 0x000e620008000c00 */
[----:B------:R-:W-:Y:S01]  /*43a0*/  IMAD.MOV.U32 R14, RZ, RZ, RZ ;  /* 0x000000ffff0e7224 */ /* 0x000fe200078e00ff */
[----:B------:R-:W-:Y:S01]  /*43b0*/  MOV R7, 0x2000 ;  /* 0x0000200000077802 */ /* 0x000fe20000000f00 */
[----:B------:R-:W3:Y:S01]  /*43c0*/  LDCU UR27, c[0x0][0x374] ;  /* 0x00006e80ff1b77ac */ /* 0x000ee20008000800 */
[----:B------:R-:W4:Y:S01]  /*43d0*/  LDC.64 R2, c[0x0][0x888] ;  /* 0x00022200ff027b82 */ /* 0x000f220000000a00 */
[----:B------:R-:W3:Y:S01]  /*43e0*/  LDCU UR15, c[0x0][0xb0c] ;  /* 0x00016180ff0f77ac */ /* 0x000ee20008000800 */
[----:B------:R-:W2:Y:S06]  /*43f0*/  LDCU UR38, c[0x0][0xb20] ;  /* 0x00016400ff2677ac */ /* 0x000eac0008000800 */
[----:B------:R-:W4:Y:S01]  /*4400*/  LDC.64 R4, c[0x0][0x890] ;  /* 0x00022400ff047b82 */ /* 0x000f220000000a00 */
[----:B------:R-:W2:Y:S01]  /*4410*/  LDCU UR4, c[0x0][0xb30] ;  /* 0x00016600ff0477ac */ /* 0x000ea20008000800 */
[----:B------:R-:W-:Y:S01]  /*4420*/  UMOV UR21, 0x400 ;  /* 0x0000040000157882 */ /* 0x000fe20000000000 */
[----:B-1----:R-:W-:-:S02]  /*4430*/  UIMAD.WIDE.U32 UR6, UR32, UR28, URZ ;  /* 0x0000001c200672a5 */ /* 0x002fc4000f8e00ff */
[----:B---3--:R-:W-:Y:S02]  /*4440*/  UIMAD.WIDE.U32 UR8, UR27, UR31, URZ ;  /* 0x0000001f1b0872a5 */ /* 0x008fe4000f8e00ff */
[----:B------:R-:W-:Y:S02]  /*4450*/  ULEA UR21, UR46, UR21, 0x18 ;  /* 0x000000152e157291 */ /* 0x000fe4000f8ec0ff */
[----:B------:R-:W-:Y:S02]  /*4460*/  UPLOP3.LUT UP3, UPT, UPT, UPT, UPT, 0x40, 0x4 ;  /* 0x000000000004789c */ /* 0x000fe40003f6e870 */
[----:B------:R-:W-:Y:S01]  /*4470*/  UIADD3 UR33, UPT, UPT, UR21, 0x58, URZ ;  /* 0x0000005815217890 */ /* 0x000fe2000fffe0ff */
[----:B------:R-:W-:Y:S01]  /*4480*/  UMOV UR6, UR7 ;  /* 0x0000000700067c82 */ /* 0x000fe20008000000 */
[----:B------:R-:W-:Y:S01]  /*4490*/  UMOV UR34, UR9 ;  /* 0x0000000900227c82 */ /* 0x000fe20008000000 */
[----:B------:R-:W-:Y:S02]  /*44a0*/  UISETP.GE.AND UP0, UPT, UR42, 0x1, UPT ;  /* 0x000000012a00788c */ /* 0x000fe4000bf06270 */
[----:B------:R-:W-:Y:S01]  /*44b0*/  UISETP.NE.AND UP4, UPT, UR42, 0x1, UPT ;  /* 0x000000012a00788c */ /* 0x000fe2000bf85270 */
[----:B------:R-:W1:Y:S01]  /*44c0*/  LDCU.64 UR22, c[0x0][0xb28] ;  /* 0x00016500ff1677ac */ /* 0x000e620008000a00 */
[----:B------:R-:W-:-:S02]  /*44d0*/  UISETP.NE.AND UP6, UPT, UR15, 0x1, UPT ;  /* 0x000000010f00788c */ /* 0x000fc4000bfc5270 */
[----:B------:R-:W-:Y:S02]  /*44e0*/  UISETP.NE.AND UP5, UPT, UR30, 0x1, UPT ;  /* 0x000000011e00788c */ /* 0x000fe4000bfa5270 */
[----:B------:R-:W-:Y:S02]  /*44f0*/  UIADD3 UR17, UPT, UPT, UR21, 0x50, URZ ;  /* 0x0000005015117890 */ /* 0x000fe4000fffe0ff */
[----:B------:R-:W-:Y:S02]  /*4500*/  UPRMT UR33, UR46, 0x654, UR33 ;  /* 0x000006542e217896 */ /* 0x000fe40008000021 */
[----:B------:R-:W-:Y:S02]  /*4510*/  USHF.R.U32.HI UR35, URZ, UR29, UR6 ;  /* 0x0000001dff237299 */ /* 0x000fe40008011606 */
[----:B--2---:R-:W-:Y:S02]  /*4520*/  USHF.R.U32.HI UR34, URZ, UR38, UR34 ;  /* 0x00000026ff227299 */ /* 0x004fe40008011622 */
[----:B------:R-:W-:-:S11]  /*4530*/  UISETP.NE.AND UP2, UPT, UR4, 0x1, UPT ;  /* 0x000000010400788c */ /* 0x000fd6000bf45270 */
.L_x_95:
[C---:B------:R-:W-:Y:S02]  /*4540*/  LEA R12, R14.reuse, UR21, 0x3 ;  /* 0x000000150e0c7c11 */ /* 0x040fe4000f8e18ff */
[----:B------:R-:W-:Y:S02]  /*4550*/  SHF.L.U32 R9, R13, 0x1f, RZ ;  /* 0x0000001f0d097819 */ /* 0x000fe400000006ff */
[----:B------:R-:W-:Y:S02]  /*4560*/  LEA R10, R14, UR21, 0x4 ;  /* 0x000000150e0a7c11 */ /* 0x000fe4000f8e20ff */
[----:B--2---:R-:W2:Y:S02]  /*4570*/  SYNCS.PHASECHK.TRANS64.TRYWAIT P0, [R12+URZ+0x80], R9 ;  /* 0x000080090c0075a7 */ /* 0x004ea400080011ff */
[----:B--2---:R-:W-:Y:S05]  /*4580*/  @!P0 BRA `(.L_x_87) ;  /* 0x0000005000748947 */ /* 0x004fea0003800000 */
.L_x_156:
[----:B--2---:R-:W2:Y:S01]  /*4590*/  LDS.128 R8, [R10+0x110] ;  /* 0x000110000a087984 */ /* 0x004ea20000000c00 */
[----:B------:R-:W-:Y:S01]  /*45a0*/  UISETP.GE.AND UP0, UPT, UR42, 0x1, UPT ;  /* 0x000000012a00788c */ /* 0x000fe2000bf06270 */
[----:B------:R-:W-:Y:S01]  /*45b0*/  @!PT LDS RZ, [RZ] ;  /* 0x00000000fffff984 */ /* 0x000fe20000000800 */
[----:B------:R-:W-:Y:S01]  /*45c0*/  @!PT LDS RZ, [RZ] ;  /* 0x00000000fffff984 */ /* 0x000fe20000000800 */
[----:B------:R-:W-:Y:S01]  /*45d0*/  @!PT LDS RZ, [RZ] ;  /* 0x00000000fffff984 */ /* 0x000fe20000000800 */
[----:B------:R-:W-:Y:S01]  /*45e0*/  @!PT LDS RZ, [RZ] ;  /* 0x00000000fffff984 */ /* 0x000fe20000000800 */
[----:B------:R3:W-:Y:S06]  /*45f0*/  MEMBAR.ALL.CTA ;  /* 0x0000000000007992 */ /* 0x0007ec0000008000 */
[----:B---3--:R-:W3:Y:S01]  /*4600*/  FENCE.VIEW.ASYNC.S ;  /* 0x00000000000073c6 */ /* 0x008ee20000000000 */
[----:B--2---:R-:W-:Y:S11]  /*4610*/  LOP3.LUT P0, RZ, R10, 0x1, RZ, 0xc0, !PT ;  /* 0x000000010aff7812 */ /* 0x004ff6000780c0ff */
[----:B------:R-:W-:Y:S02]  /*4620*/  @!UPT UIADD3 URZ, UPT, UPT, URZ, URZ, URZ ;  /* 0x000000fffffff290 */ /* 0x000fe4000fffe0ff */
[----:B---3--:R-:W-:Y:S01]  /*4630*/  VOTEU.ANY UP1, P0 ;  /* 0x0000000000ff7886 */ /* 0x008fe20000020100 */
[----:B------:R-:W-:Y:S11]  /*4640*/  PLOP3.LUT P0, PT, PT, PT, UP1, 0x80, 0x8 ;  /* 0x000000000008781c */ /* 0x000ff60003f0f018 */
[----:B------:R-:W-:Y:S02]  /*4650*/  @!UPT UIADD3 URZ, UPT, UPT, URZ, URZ, URZ ;  /* 0x000000fffffff290 */ /* 0x000fe4000fffe0ff */
[----:B------:R-:W-:Y:S02]  /*4660*/  @P0 SHF.R.U32.HI R0, RZ, 0x10, R9 ;  /* 0x00000010ff000819 */ /* 0x000fe40000011609 */
[----:B------:R-:W-:Y:S02]  /*4670*/  @P0 MOV R6, R8 ;  /* 0x0000000800060202 */ /* 0x000fe40000000f00 */
[----:B------:R-:W-:Y:S01]  /*4680*/  @P0 R2UR UR4, R0 ;  /* 0x00000000000402ca */ /* 0x000fe200000e0000 */
[----:B------:R-:W-:Y:S01]  /*4690*/  VIADD R0, R12, 0x90 ;  /* 0x000000900c007836 */ /* 0x000fe20000000000 */
[----:B------:R-:W-:Y:S02]  /*46a0*/  @P0 LOP3.LUT R8, R9, 0xffff, RZ, 0xc0, !PT ;  /* 0x0000ffff09080812 */ /* 0x000fe400078ec0ff */
[----:B------:R-:W-:Y:S02]  /*46b0*/  @P0 R2UR UR6, R6 ;  /* 0x00000000060602ca */ /* 0x000fe400000e0000 */
[----:B------:R-:W-:Y:S02]  /*46c0*/  PRMT R0, RZ, 0x654, R0 ;  /* 0x00000654ff007816 */ /* 0x000fe40000000000 */
[----:B------:R-:W-:Y:S02]  /*46d0*/  @P0 R2UR UR5, R8 ;  /* 0x00000000080502ca */ /* 0x000fe400000e0000 */
[----:B------:R2:W-:Y:S03]  /*46e0*/  SYNCS.ARRIVE.TRANS64.RED.A1T0 RZ, [R0+URZ], RZ ;  /* 0x000000ff00ff79a7 */ /* 0x0005e600081004ff */
[----:B------:R-:W-:Y:S04]  /*46f0*/  @UP1 UMOV UR26, UR4 ;  /* 0x00000004001a1c82 */ /* 0x000fe80008000000 */
[----:B------:R-:W-:Y:S04]  /*4700*/  @UP1 UMOV UR14, UR6 ;  /* 0x00000006000e1c82 */ /* 0x000fe80008000000 */
[----:B------:R-:W-:Y:S01]  /*4710*/  @UP1 UMOV UR13, UR5 ;  /* 0x00000005000d1c82 */ /* 0x000fe20008000000 */
[----:B------:R-:W-:Y:S05]  /*4720*/  BRA.U !UP0, `(.L_x_88) ;  /* 0x0000000108a47547 */ /* 0x000fea000b800000 */
[----:B------:R-:W-:Y:S02]  /*4730*/  UIMAD.WIDE.U32 UR8, UR13, UR31, URZ ;  /* 0x0000001f0d0872a5 */ /* 0x000fe4000f8e00ff */
[----:B------:R-:W-:Y:S02]  /*4740*/  UIMAD.WIDE.U32 UR10, UR14, UR28, URZ ;  /* 0x0000001c0e0a72a5 */ /* 0x000fe4000f8e00ff */
[----:B------:R-:W-:Y:S02]  /*4750*/  USEL UR4, UR27, UR34, !UP5 ;  /* 0x000000221b047287 */ /* 0x000fe4000e800000 */
[----:B------:R-:W-:Y:S02]  /*4760*/  USEL UR7, UR32, UR35, !UP6 ;  /* 0x0000002320077287 */ /* 0x000fe4000f000000 */
[----:B-1----:R-:W-:Y:S02]  /*4770*/  UIMAD.WIDE.U32 UR18, UR4, UR22, URZ ;  /* 0x00000016041272a5 */ /* 0x002fe4000f8e00ff */
[----:B------:R-:W-:Y:S01]  /*4780*/  UIMAD.WIDE.U32 UR24, UR7, UR22, URZ ;  /* 0x00000016071872a5 */ /* 0x000fe2000f8e00ff */
[----:B------:R-:W-:Y:S02]  /*4790*/  UMOV UR5, UR9 ;  /* 0x0000000900057c82 */ /* 0x000fe40008000000 */
[----:B------:R-:W-:Y:S03]  /*47a0*/  USHF.R.U32.HI UR6, URZ, UR38, UR5 ;  /* 0x00000026ff067299 */ /* 0x000fe60008011605 */
[----:B------:R-:W-:Y:S01]  /*47b0*/  UMOV UR5, UR11 ;  /* 0x0000000b00057c82 */ /* 0x000fe20008000000 */
[----:B------:R-:W-:Y:S02]  /*47c0*/  USEL UR6, UR13, UR6, !UP5 ;  /* 0x000000060d067287 */ /* 0x000fe4000e800000 */
[----:B------:R-:W-:Y:S02]  /*47d0*/  USHF.R.U32.HI UR8, URZ, UR29, UR5 ;  /* 0x0000001dff087299 */ /* 0x000fe40008011605 */
[----:B------:R-:W-:Y:S01]  /*47e0*/  UIMAD.WIDE.U32 UR10, UR6, UR22, URZ ;  /* 0x00000016060a72a5 */ /* 0x000fe2000f8e00ff */
[----:B------:R-:W-:Y:S02]  /*47f0*/  UMOV UR5, UR19 ;  /* 0x0000001300057c82 */ /* 0x000fe40008000000 */
[----:B------:R-:W-:Y:S03]  /*4800*/  @UP4 USHF.R.U32.HI UR4, URZ, UR23, UR5 ;  /* 0x00000017ff044299 */ /* 0x000fe60008011605 */
[----:B------:R-:W-:Y:S01]  /*4810*/  UMOV UR5, UR25 ;  /* 0x0000001900057c82 */ /* 0x000fe20008000000 */
[----:B------:R-:W-:Y:S02]  /*4820*/  UIMAD UR4, UR42, UR4, URZ ;  /* 0x000000042a0472a4 */ /* 0x000fe4000f8e02ff */
[----:B------:R-:W-:Y:S02]  /*4830*/  @UP4 USHF.R.U32.HI UR7, URZ, UR23, UR5 ;  /* 0x00000017ff074299 */ /* 0x000fe40008011605 */
[----:B------:R-:W-:Y:S02]  /*4840*/  USEL UR5, UR14, UR8, !UP6 ;  /* 0x000000080e057287 */ /* 0x000fe4000f000000 */
[----:B------:R-:W-:Y:S02]  /*4850*/  UIMAD UR8, UR42, UR7, URZ ;  /* 0x000000072a0872a4 */ /* 0x000fe4000f8e02ff */
[----:B------:R-:W-:Y:S03]  /*4860*/  UISETP.GE.AND UP0, UPT, UR6, UR4, UPT ;  /* 0x000000040600728c */ /* 0x000fe6000bf06270 */
[----:B------:R-:W-:Y:S01]  /*4870*/  UMOV UR4, UR11 ;  /* 0x0000000b00047c82 */ /* 0x000fe20008000000 */
[----:B------:R-:W-:Y:S02]  /*4880*/  UISETP.GE.OR UP0, UPT, UR5, UR8, UP0 ;  /* 0x000000080500728c */ /* 0x000fe40008706670 */
[----:B------:R-:W-:Y:S02]  /*4890*/  USHF.R.U32.HI UR4, URZ, UR23, UR4 ;  /* 0x00000017ff047299 */ /* 0x000fe40008011604 */
[----:B------:R-:W-:Y:S02]  /*48a0*/  UIMAD.WIDE.U32 UR8, UR5, UR22, URZ ;  /* 0x00000016050872a5 */ /* 0x000fe4000f8e00ff */
[----:B------:R-:W-:Y:S04]  /*48b0*/  USEL UR10, UR6, UR4, !UP4 ;  /* 0x00000004060a7287 */ /* 0x000fe8000e000000 */
[----:B------:R-:W-:Y:S01]  /*48c0*/  UIADD3 UR11, UPT, UPT, -UR10, URZ, URZ ;  /* 0x000000ff0a0b7290 */ /* 0x000fe2000fffe1ff */
[----:B------:R-:W-:Y:S02]  /*48d0*/  @!UP0 UMOV UR4, UR9 ;  /* 0x0000000900048c82 */ /* 0x000fe40008000000 */
[----:B------:R-:W-:Y:S02]  /*48e0*/  @!UP0 USHF.R.U32.HI UR4, URZ, UR23, UR4 ;  /* 0x00000017ff048299 */ /* 0x000fe40008011604 */
[----:B------:R-:W-:Y:S02]  /*48f0*/  UIMAD UR8, UR42, UR11, UR6 ;  /* 0x0000000b2a0872a4 */ /* 0x000fe4000f8e0206 */
[----:B------:R-:W-:Y:S04]  /*4900*/  @!UP0 USEL UR4, UR5, UR4, !UP4 ;  /* 0x0000000405048287 */ /* 0x000fe8000e000000 */
[----:B------:R-:W-:Y:S02]  /*4910*/  @!UP0 UIMAD UR8, UR7, UR8, UR4 ;  /* 0x00000008070882a4 */ /* 0x000fe4000f8e0204 */
[----:B------:R-:W-:Y:S02]  /*4920*/  @!UP0 UIADD3 UR9, UPT, UPT, UR10, -UR4, URZ ;  /* 0x800000040a098290 */ /* 0x000fe4000fffe0ff */
[----:B------:R-:W-:Y:S02]  /*4930*/  UIADD3 UR4, UPT, UPT, -UR5, URZ, URZ ;  /* 0x000000ff05047290 */ /* 0x000fe4000fffe1ff */
[----:B------:R-:W-:Y:S02]  /*4940*/  UIADD3 UR7, UPT, UPT, -UR6, URZ, URZ ;  /* 0x000000ff06077290 */ /* 0x000fe4000fffe1ff */
[----:B------:R-:W-:Y:S02]  /*4950*/  @!UP0 UIMAD UR6, UR9, UR42, UR5 ;  /* 0x0000002a090682a4 */ /* 0x000fe4000f8e0205 */
[----:B------:R-:W-:Y:S02]  /*4960*/  UIMAD UR14, UR15, UR4, UR14 ;  /* 0x000000040f0e72a4 */ /* 0x000fe4000f8e020e */
[----:B------:R-:W-:Y:S01]  /*4970*/  UIMAD UR13, UR30, UR7, UR13 ;  /* 0x000000071e0d72a4 */ /* 0x000fe2000f8e020d */
[----:B------:R-:W-:Y:S02]  /*4980*/  @!UP0 UMOV UR5, UR8 ;  /* 0x0000000800058c82 */ /* 0x000fe40008000000 */
[----:B------:R-:W-:Y:S02]  /*4990*/  UIMAD UR14, UR5, UR15, UR14 ;  /* 0x0000000f050e72a4 */ /* 0x000fe4000f8e020e */
[----:B------:R-:W-:Y:S11]  /*49a0*/  UIMAD UR13, UR6, UR30, UR13 ;  /* 0x0000001e060d72a4 */ /* 0x000ff6000f8e020d */
[----:B------:R-:W-:Y:S01]  /*49b0*/  @!UPT UIADD3 URZ, UPT, UPT, URZ, URZ, URZ ;  /* 0x000000fffffff290 */ /* 0x000fe2000fffe0ff */
.L_x_88:
[----:B------:R-:W3:Y:S01]  /*49c0*/  @!UP2 LDCU.128 UR8, c[0x0][0xb10] ;  /* 0x00016200ff08a7ac */ /* 0x000ee20008000c00 */
[C---:B----4-:R-:W-:Y:S02]  /*49d0*/  ISETP.NE.U32.AND P1, PT, R4.reuse, RZ, PT ;  /* 0x000000ff0400720c */ /* 0x050fe40003f25070 */
[----:B------:R-:W-:Y:S02]  /*49e0*/  ISETP.NE.U32.AND P0, PT, R4, RZ, PT ;  /* 0x000000ff0400720c */ /* 0x000fe40003f05070 */
[C---:B------:R-:W-:Y:S02]  /*49f0*/  ISETP.NE.AND.EX P1, PT, R5.reuse, RZ, PT, P1 ;  /* 0x000000ff0500720c */ /* 0x040fe40003f25310 */
[----:B------:R-:W-:Y:S01]  /*4a00*/  ISETP.NE.AND.EX P0, PT, R5, RZ, PT, P0 ;  /* 0x000000ff0500720c */ /* 0x000fe20003f05300 */
[----:B------:R-:W4:Y:S01]  /*4a10*/  @!UP2 LDCU UR5, c[0x0][0xb0c] ;  /* 0x00016180ff05a7ac */ /* 0x000f220008000800 */
[----:B------:R-:W-:Y:S01]  /*4a20*/  SHF.L.U32 R9, R15, 0x1f, RZ ;  /* 0x0000001f0f097819 */ /* 0x000fe200000006ff */
[----:B------:R-:W-:Y:S02]  /*4a30*/  USHF.L.U32 UR19, UR16, 0x7, URZ ;  /* 0x0000000710137899 */ /* 0x000fe400080006ff */
[----:B------:R-:W-:Y:S02]  /*4a40*/  USHF.L.U32 UR18, UR20, 0x7, URZ ;  /* 0x0000000714127899 */ /* 0x000fe400080006ff */
[----:B---3--:R-:W-:Y:S07]  /*4a50*/  UIMAD.WIDE.U32 UR6, UR14, UR8, URZ ;  /* 0x000000080e0672a5 */ /* 0x008fee000f8e00ff */
[----:B------:R-:W-:Y:S01]  /*4a60*/  @!UP2 UMOV UR4, UR7 ;  /* 0x000000070004ac82 */ /* 0x000fe20008000000 */
[----:B----4-:R-:W-:Y:S02]  /*4a70*/  @!UP2 UISETP.NE.AND UP0, UPT, UR5, 0x1, UPT ;  /* 0x000000010500a88c */ /* 0x010fe4000bf05270 */
[----:B------:R-:W-:Y:S02]  /*4a80*/  @!UP2 USHF.R.U32.HI UR4, URZ, UR9, UR4 ;  /* 0x00000009ff04a299 */ /* 0x000fe40008011604 */
[----:B------:R-:W-:Y:S02]  /*4a90*/  UIMAD.WIDE.U32 UR6, UR13, UR11, URZ ;  /* 0x0000000b0d0672a5 */ /* 0x000fe4000f8e00ff */
[----:B------:R-:W-:Y:S02]  /*4aa0*/  @!UP2 USEL UR8, UR14, UR4, !UP0 ;  /* 0x000000040e08a287 */ /* 0x000fe4000c000000 */
[----:B------:R-:W-:Y:S03]  /*4ab0*/  @!UP2 UISETP.NE.AND UP0, UPT, UR10, 0x1, UPT ;  /* 0x000000010a00a88c */ /* 0x000fe6000bf05270 */
[----:B------:R-:W-:Y:S02]  /*4ac0*/  @!UP2 UMOV UR6, UR7 ;  /* 0x000000070006ac82 */ /* 0x000fe40008000000 */
[----:B------:R-:W3:Y:S02]  /*4ad0*/  @!UP2 LDCU UR4, c[0x0][0xb20] ;  /* 0x00016400ff04a7ac */ /* 0x000ee40008000800 */
[----:B---3--:R-:W-:Y:S04]  /*4ae0*/  @!UP2 USHF.R.U32.HI UR6, URZ, UR4, UR6 ;  /* 0x00000004ff06a299 */ /* 0x008fe80008011606 */
[----:B------:R-:W-:Y:S04]  /*4af0*/  @!UP2 USEL UR6, UR13, UR6, !UP0 ;  /* 0x000000060d06a287 */ /* 0x000fe8000c000000 */
[----:B------:R-:W-:Y:S02]  /*4b00*/  @!UP2 UIADD3 UR4, UPT, UPT, -UR8, UR6, URZ ;  /* 0x000000060804a290 */ /* 0x000fe4000fffe1ff */
[----:B------:R-:W-:Y:S02]  /*4b10*/  @!UP2 UIADD3 UR6, UPT, UPT, UR8, -UR6, URZ ;  /* 0x800000060806a290 */ /* 0x000fe4000fffe0ff */
[----:B------:R-:W-:Y:S02]  /*4b20*/  @!UP2 UIMAD UR14, UR4, UR5, UR14 ;  /* 0x00000005040ea2a4 */ /* 0x000fe4000f8e020e */
[----:B------:R-:W-:Y:S01]  /*4b30*/  @!UP2 UIMAD UR13, UR6, UR10, UR13 ;  /* 0x0000000a060da2a4 */ /* 0x000fe2000f8e020d */
[----:B------:R-:W-:Y:S11]  /*4b40*/  BRA.U UP3, `(.L_x_89) ;  /* 0x0000000103107547 */ /* 0x000ff6000b800000 */
[----:B--2---:R-:W-:Y:S04]  /*4b50*/  MOV R0, UR37 ;  /* 0x0000002500007c02 */ /* 0x004fe80008000f00 */
[----:B------:R-:W-:Y:S04]  /*4b60*/  SHF.L.U32 R11, R0, 0x1f, RZ ;  /* 0x0000001f000b7819 */ /* 0x000fe800000006ff */
[----:B------:R-:W2:Y:S02]  /*4b70*/  SYNCS.PHASECHK.TRANS64.TRYWAIT P2, [UR21+0x78], R11 ;  /* 0x0000780bff0075a7 */ /* 0x000ea40008041115 */
[----:B--2---:R-:W-:Y:S05]  /*4b80*/  @!P2 BRA `(.L_x_90) ;  /* 0x0000004c0008a947 */ /* 0x004fea0003800000 */
.L_x_89:
[----:B------:R-:W-:Y:S05]  /*4b90*/  @!P1 BRA `(.L_x_91) ;  /* 0x0000000000309947 */ /* 0x000fea0003800000 */
[----:B------:R-:W-:Y:S01]  /*4ba0*/  ISETP.NE.U32.AND P1, PT, R2, RZ, PT ;  /* 0x000000ff0200720c */ /* 0x000fe20003f25070 */
[----:B------:R-:W3:Y:S01]  /*4bb0*/  LDCU.64 UR4, c[0x0][0x358] ;  /* 0x00006b00ff0477ac */ /* 0x000ee20008000a00 */
[----:B------:R-:W-:Y:S02]  /*4bc0*/  IMAD.MOV.U32 R140, RZ, RZ, 0x1 ;  /* 0x00000001ff8c7424 */ /* 0x000fe400078e00ff */
[----:B------:R-:W-:Y:S11]  /*4bd0*/  ISETP.NE.AND.EX P1, PT, R3, RZ, PT, P1 ;  /* 0x000000ff0300720c */ /* 0x000ff60003f25310 */
[----:B------:R-:W-:Y:S02]  /*4be0*/  @!UPT UIADD3 URZ, UPT, UPT, URZ, URZ, URZ ;  /* 0x000000fffffff290 */ /* 0x000fe4000fffe0ff */
[----:B--2---:R-:W2:Y:S01]  /*4bf0*/  @P1 LDC.64 R10, c[0x0][0x888] ;  /* 0x00022200ff0a1b82 */ /* 0x004ea20000000a00 */
[----:B------:R-:W-:Y:S04]  /*4c00*/  @P1 IMAD R0, R4, UR36, RZ ;  /* 0x0000002404001c24 */ /* 0x000fe8000f8e02ff */
[----:B--2---:R-:W-:Y:S04]  /*4c10*/  @P1 IMAD.WIDE R10, R0, 0x4, R10 ;  /* 0x00000004000a1825 */ /* 0x004fe800078e020a */
[----:B------:R-:W-:Y:S01]  /*4c20*/  HFMA2 R0, -RZ, RZ, 0, 5.9604644775390625e-08 ;  /* 0x00000001ff007431 */ /* 0x000fe200000001ff */
[----:B---3-5:R3:W5:Y:S04]  /*4c30*/  @P1 LDG.E R72, desc[UR4][R10.64] ;  /* 0x000000040a481981 */ /* 0x028768000c1e1900 */
[----:B------:R-:W-:Y:S01]  /*4c40*/  @!P1 PRMT R140, R0, 0x7610, R140 ;  /* 0x00007610008c9816 */ /* 0x000fe2000000008c */
[----:B---3--:R-:W4:Y:S06]  /*4c50*/  @!P1 LDC R72, c[0x0][0x880] ;  /* 0x00022000ff489b82 */ /* 0x008f2c0000000800 */
.L_x_91:
[----:B----45:R-:W-:Y:S01]  /*4c60*/  @!P0 ISETP.EQ.AND P1, PT, R72, RZ, PT ;  /* 0x000000ff4800820c */ /* 0x030fe20003f22270 */
[----:B------:R-:W-:Y:S01]  /*4c70*/  @!UPT UIADD3 URZ, UPT, UPT, URZ, URZ, URZ ;  /* 0x000000fffffff290 */ /* 0x000fe2000fffe0ff */
[----:B------:R-:W-:Y:S11]  /*4c80*/  @!P0 BRA `(.L_x_92) ;  /* 0x0000000000188947 */ /* 0x000ff60003800000 */
[----:B------:R-:W-:Y:S02]  /*4c90*/  LOP3.LUT P0, RZ, R140, 0xff, RZ, 0xc0, !PT ;  /* 0x000000ff8cff7812 */ /* 0x000fe4000780c0ff */
[----:B------:R-:W-:Y:S04]  /*4ca0*/  ISETP.NE.U32.AND P1, PT, R2, RZ, PT ;  /* 0x000000ff0200720c */ /* 0x000fe80003f25070 */
[----:B------:R-:W-:Y:S04]  /*4cb0*/  ISETP.NE.AND.EX P1, PT, R3, RZ, PT, P1 ;  /* 0x000000ff0300720c */ /* 0x000fe80003f25310 */
[----:B------:R-:W-:Y:S03]  /*4cc0*/  PLOP3.LUT P1, PT, P1, PT, PT, 0x8, 0x80 ;  /* 0x000000000080781c */ /* 0x000fe60000f2e170 */
[----:B------:R-:W-:Y:S11]  /*4cd0*/  @P0 ISETP.EQ.AND P1, PT, R72, RZ, PT ;  /* 0x000000ff4800020c */ /* 0x000ff60003f22270 */
[----:B------:R-:W-:Y:S02]  /*4ce0*/  @!UPT UIADD3 URZ, UPT, UPT, URZ, URZ, URZ ;  /* 0x000000fffffff290 */ /* 0x000fe4000fffe0ff */
.L_x_92:
[----:B------:R-:W3:Y:S01]  /*4cf0*/  SYNCS.PHASECHK.TRANS64.TRYWAIT P2, [UR21+0x60], R9 ;  /* 0x00006009ff0075a7 */ /* 0x000ee20008041115 */
[----:B------:R-:W-:Y:S04]  /*4d00*/  ELECT P0, URZ, PT ;  /* 0x0000000000ff782f */ /* 0x000fe80003800000 */
[----:B------:R-:W-:Y:S11]  /*4d10*/  PLOP3.LUT P1, PT, P1, P0, PT, 0xf2, 0x2f ;  /* 0x00000000002f781c */ /* 0x000ff60000f21e72 */
[----:B------:R-:W-:Y:S02]  /*4d20*/  @!UPT UIADD3 URZ, UPT, UPT, URZ, URZ, URZ ;  /* 0x000000fffffff290 */ /* 0x000fe4000fffe0ff */
[----:B------:R-:W-:Y:S05]  /*4d30*/  @!P1 IADD3 R8, P0, PT, R16, 0x580, RZ ;  /* 0x0000058010089810 */ /* 0x000fea0007f1e0ff */
[----:B------:R-:W-:Y:S01]  /*4d40*/  @!P1 IMAD.X R6, RZ, RZ, R17, P0 ;  /* 0x000000ffff069224 */ /* 0x000fe200000e0611 */
[----:B---3--:R-:W-:Y:S07]  /*4d50*/  @!P2 BRA `(.L_x_93) ;  /* 0x0000004800aca947 */ /* 0x008fee0003800000 */
.L_x_159:
[----:B------:R-:W-:Y:S01]  /*4d60*/  @!P1 R2UR UR5, R8 ;  /* 0x00000000080592ca */ /* 0x000fe200000e0000 */
[----:B------:R-:W-:Y:S01]  /*4d70*/  VOTEU.ALL UP0, P1 ;  /* 0x0000000000ff7886 */ /* 0x000fe20000800000 */
[----:B------:R-:W-:Y:S01]  /*4d80*/  @!P1 R2UR UR4, R6 ;  /* 0x00000000060492ca */ /* 0x000fe200000e0000 */
[----:B--2---:R-:W-:Y:S01]  /*4d90*/  @!P1 IMAD.MOV.U32 R0, RZ, RZ, 0x2000 ;  /* 0x00002000ff009424 */ /* 0x004fe200078e00ff */
[----:B------:R-:W-:Y:S01]  /*4da0*/  UMOV UR8, 0x0 ;  /* 0x0000000000087882 */ /* 0x000fe20000000000 */
[----:B------:R-:W-:Y:S01]  /*4db0*/  UMOV UR9, 0x10000000 ;  /* 0x1000000000097882 */ /* 0x000fe20000000000 */
[----:B------:R-:W-:Y:S01]  /*4dc0*/  @!UP0 UIADD3 UR16, UPT, UPT, UR21, 0x200, URZ ;  /* 0x0000020015108890 */ /* 0x000fe2000fffe0ff */
[----:B------:R-:W-:Y:S01]  /*4dd0*/  VIADD R14, R14, 0x1 ;  /* 0x000000010e0e7836 */ /* 0x000fe20000000000 */
[----:B------:R-:W-:Y:S01]  /*4de0*/  VOTEU.ALL UP0, P1 ;  /* 0x0000000000ff7886 */ /* 0x000fe20000800000 */
[----:B------:R-:W-:Y:S01]  /*4df0*/  UMOV UR20, UR36 ;  /* 0x0000002400147c82 */ /* 0x000fe20008000000 */
[----:B------:R-:W-:Y:S03]  /*4e00*/  UPRMT UR6, UR46, 0x654, UR17 ;  /* 0x000006542e067896 */ /* 0x000fe60008000011 */
[----:B------:R-:W-:Y:S02]  /*4e10*/  IMAD.U32 R10, RZ, RZ, UR5 ;  /* 0x00000005ff0a7e24 */ /* 0x000fe4000f8e00ff */
[----:B------:R-:W-:Y:S03]  /*4e20*/  IMAD.U32 R11, RZ, RZ, UR4 ;  /* 0x00000004ff0b7e24 */ /* 0x000fe6000f8e00ff */
[----:B------:R-:W-:Y:S02]  /*4e30*/  @!P1 R2UR UR4, R10 ;  /* 0x000000000a0492ca */ /* 0x000fe400000e0000 */
[----:B------:R-:W-:Y:S11]  /*4e40*/  @!P1 R2UR UR5, R11 ;  /* 0x000000000b0592ca */ /* 0x000ff600000e0000 */
[----:B------:R-:W-:Y:S02]  /*4e50*/  @!UPT UIADD3 URZ, UPT, UPT, URZ, URZ, URZ ;  /* 0x000000fffffff290 */ /* 0x000fe4000fffe0ff */
[----:B------:R2:W-:Y:S01]  /*4e60*/  @!UP0 UTMALDG.3D [UR16], [UR4], desc[UR8] ;  /* 0x00000810040085b4 */ /* 0x0005e20008011000 */
[----:B------:R2:W-:Y:S01]  /*4e70*/  @!P1 SYNCS.ARRIVE.TRANS64.RED.A0TR RZ, [UR21+0x50], R0 ;  /* 0x00005000ffff99a7 */ /* 0x0005e20008300415 */
[----:B------:R-:W-:Y:S01]  /*4e80*/  SYNCS.ARRIVE.TRANS64.RED.A1T0 RZ, [UR6], RZ ;  /* 0x000000ffffff79a7 */ /* 0x000fe20008100406 */
[----:B------:R-:W3:Y:S02]  /*4e90*/  SYNCS.PHASECHK.TRANS64.TRYWAIT P0, [UR21+0x68], R9 ;  /* 0x00006809ff0075a7 */ /* 0x000ee40008001115 */
[----:B--23--:R-:W-:Y:S05]  /*4ea0*/  @!P0 BRA `(.L_x_94) ;  /* 0x0000004800708947 */ /* 0x00cfea0003800000 */
.L_x_161:
[----:B------:R-:W-:Y:S01]  /*4eb0*/  @!P1 IADD3 R6, P0, PT, R16, 0x580, RZ ;  /* 0x0000058010069810 */ /* 0x000fe20007f1e0ff */
[----:B------:R-:W-:Y:S01]  /*4ec0*/  VOTEU.ALL UP0, P1 ;  /* 0x0000000000ff7886 */ /* 0x000fe20000800000 */
[----:B------:R-:W-:Y:S01]  /*4ed0*/  UMOV UR6, 0x0 ;  /* 0x0000000000067882 */ /* 0x000fe20000000000 */
[----:B------:R-:W-:Y:S01]  /*4ee0*/  UMOV UR7, 0x10000000 ;  /* 0x1000000000077882 */ /* 0x000fe20000000000 */
[----:B------:R-:W-:Y:S01]  /*4ef0*/  @!P1 R2UR UR5, R6 ;  /* 0x00000000060592ca */ /* 0x000fe200000e0000 */
[----:B--2---:R-:W-:Y:S01]  /*4f00*/  @!P1 IMAD.X R0, RZ, RZ, R17, P0 ;  /* 0x000000ffff009224 */ /* 0x004fe200000e0611 */
[----:B------:R-:W-:Y:S01]  /*4f10*/  @!UP0 UIADD3 UR10, UPT, UPT, UR18, 0x40, URZ ;  /* 0x00000040120a8890 */ /* 0x000fe2000fffe0ff */
[----:B------:R-:W-:Y:S01]  /*4f20*/  R2UR UR16, R142 ;  /* 0x000000008e1072ca */ /* 0x000fe200000e0000 */
[----:B------:R-:W-:Y:S01]  /*4f30*/  @!UP0 UIADD3 UR8, UPT, UPT, UR21, 0x2200, URZ ;  /* 0x0000220015088890 */ /* 0x000fe2000fffe0ff */
[----:B------:R-:W-:Y:S01]  /*4f40*/  ISETP.NE.AND P0, PT, R14, 0x2, PT ;  /* 0x000000020e00780c */ /* 0x000fe20003f05270 */
[----:B------:R-:W-:Y:S01]  /*4f50*/  @!UP0 UIADD3 UR9, UPT, UPT, UR21, 0x58, URZ ;  /* 0x0000005815098890 */ /* 0x000fe2000fffe0ff */
[----:B------:R-:W-:Y:S01]  /*4f60*/  @!P1 R2UR UR4, R0 ;  /* 0x00000000000492ca */ /* 0x000fe200000e0000 */
[----:B------:R-:W-:Y:S01]  /*4f70*/  VOTEU.ALL UP0, P1 ;  /* 0x0000000000ff7886 */ /* 0x000fe20000800000 */
[----:B------:R-:W-:Y:S01]  /*4f80*/  UMOV UR11, UR19 ;  /* 0x00000013000b7c82 */ /* 0x000fe20008000000 */
[----:B------:R-:W-:Y:S01]  /*4f90*/  UMOV UR12, UR36 ;  /* 0x00000024000c7c82 */ /* 0x000fe20008000000 */
[----:B------:R-:W-:Y:S01]  /*4fa0*/  SEL R0, RZ, 0x1, P0 ;  /* 0x00000001ff007807 */ /* 0x000fe20000000000 */
[----:B------:R-:W-:Y:S01]  /*4fb0*/  UIADD3 UR20, UPT, UPT, UR13, UR63, URZ ;  /* 0x0000003f0d147290 */ /* 0x000fe2000fffe0ff */
[----:B------:R-:W-:Y:S01]  /*4fc0*/  IMAD.U32 R8, RZ, RZ, UR5 ;  /* 0x00000005ff087e24 */ /* 0x000fe2000f8e00ff */
[----:B------:R-:W-:Y:S01]  /*4fd0*/  LOP3.LUT R15, R15, 0x1, RZ, 0x3c, !PT ;  /* 0x000000010f0f7812 */ /* 0x000fe200078e3cff */
[----:B------:R-:W-:Y:S01]  /*4fe0*/  UPLOP3.LUT UP3, UPT, UPT, UPT, UPT, 0x80, 0x8 ;  /* 0x000000000008789c */ /* 0x000fe20003f6f070 */
[----:B------:R-:W-:Y:S01]  /*4ff0*/  LOP3.LUT R13, R13, R0, RZ, 0x3c, !PT ;  /* 0x000000000d0d7212 */ /* 0x000fe200078e3cff */
[----:B------:R-:W-:Y:S01]  /*5000*/  UIADD3 UR16, UPT, UPT, UR14, UR16, URZ ;  /* 0x000000100e107290 */ /* 0x000fe2000fffe0ff */
[----:B------:R-:W-:Y:S01]  /*5010*/  SEL R14, R14, RZ, P0 ;  /* 0x000000ff0e0e7207 */ /* 0x000fe20000000000 */
[----:B------:R-:W-:Y:S01]  /*5020*/  UMOV UR36, UR26 ;  /* 0x0000001a00247c82 */ /* 0x000fe20008000000 */
[----:B------:R-:W-:Y:S01]  /*5030*/  IMAD.U32 R9, RZ, RZ, UR4 ;  /* 0x00000004ff097e24 */ /* 0x000fe2000f8e00ff */
[----:B------:R-:W-:Y:S04]  /*5040*/  @!P1 R2UR UR4, R8 ;  /* 0x00000000080492ca */ /* 0x000fe800000e0000 */
[----:B------:R-:W-:Y:S11]  /*5050*/  @!P1 R2UR UR5, R9 ;  /* 0x00000000090592ca */ /* 0x000ff600000e0000 */
[----:B------:R-:W-:Y:S02]  /*5060*/  @!UPT UIADD3 URZ, UPT, UPT, URZ, URZ, URZ ;  /* 0x000000fffffff290 */ /* 0x000fe4000fffe0ff */
[----:B------:R2:W-:Y:S01]  /*5070*/  @!UP0 UTMALDG.3D [UR8], [UR4], desc[UR6] ;  /* 0x00000608040085b4 */ /* 0x0005e20008011000 */
[----:B------:R2:W-:Y:S01]  /*5080*/  @!P1 SYNCS.ARRIVE.TRANS64.RED.A0TR RZ, [UR21+0x58], R7 ;  /* 0x00005807ffff99a7 */ /* 0x0005e20008300415 */
[----:B------:R-:W-:Y:S01]  /*5090*/  SYNCS.ARRIVE.TRANS64.RED.A1T0 RZ, [UR33], RZ ;  /* 0x000000ffffff79a7 */ /* 0x000fe20008100421 */
[----:B------:R-:W-:Y:S05]  /*50a0*/  BRA.U UP1, `(.L_x_95) ;  /* 0xfffffff501247547 */ /* 0x000fea000b83ffff */
[----:B------:R-:W-:-:S04]  /*50b0*/  SHF.L.U32 R3, R15, 0x1f, RZ ;  /* 0x0000001f0f037819 */ /* 0x000fc800000006ff */
[----:B------:R-:W3:Y:S02]  /*50c0*/  SYNCS.PHASECHK.TRANS64.TRYWAIT P0, [UR21+0x60], R3 ;  /* 0x00006003ff0075a7 */ /* 0x000ee40008001115 */
[----:B---3--:R-:W-:Y:S05]  /*50d0*/  @!P0 BRA `(.L_x_96) ;  /* 0x0000004400fc8947 */ /* 0x008fea0003800000 */
.L_x_163:
[----:B---3--:R-:W-:-:S07]  /*50e0*/  MOV R0, UR21 ;  /* 0x0000001500007c02 */ /* 0x008fce0008000f00 */
.L_x_97:
[----:B---3--:R-:W-:-:S04]  /*50f0*/  SHF.L.U32 R3, R15, 0x1f, RZ ;  /* 0x0000001f0f037819 */ /* 0x008fc800000006ff */
[----:B------:R3:W4:Y:S03]  /*5100*/  SYNCS.PHASECHK.TRANS64.TRYWAIT P0, [R0+URZ+0x68], R3 ;  /* 0x00006803000075a7 */ /* 0x00072600080011ff */
[----:B----4-:R-:W-:Y:S05]  /*5110*/  @!P0 NANOSLEEP.SYNCS 0x989680 ;  /* 0x009896800000895d */ /* 0x010fea0003900000 */
[----:B------:R-:W4:Y:S02]  /*5120*/  @!P0 SYNCS.PHASECHK.TRANS64 P0, [R0+URZ+0x68], R3 ;  /* 0x00006803000085a7 */ /* 0x000f2400080010ff */
[----:B-12-4-:R-:W-:Y:S05]  /*5130*/  @P0 EXIT ;  /* 0x000000000000094d */ /* 0x016fea0003800000 */
[----:B------:R-:W-:Y:S05]  /*5140*/  BRA `(.L_x_97) ;  /* 0xfffffffc00e87947 */ /* 0x000fea000383ffff */
.L_x_86:
[----:B------:R-:W-:-:S06]  /*5150*/  UISETP.GE.AND UP0, UPT, UR18, 0x4, UPT ;  /* 0x000000041200788c */ /* 0x000fcc000bf06270 */
[----:B------:R-:W-:-:S13]  /*5160*/  PLOP3.LUT P0, PT, PT, PT, UP0, 0x80, 0x8 ;  /* 0x000000000008781c */ /* 0x000fda0003f0f008 */
[----:B------:R-:W-:Y:S05]  /*5170*/  @!P0 EXIT ;  /* 0x000000000000894d */ /* 0x000fea0003800000 */
[----:B------:R-:W-:Y:S01]  /*5180*/  BAR.SYNC.DEFER_BLOCKING 0x6, 0xa0 ;  /* 0x0182800000007b1d */ /* 0x000fe20000010000 */
[C---:B------:R-:W-:Y:S01]  /*5190*/  IMAD.SHL.U32 R2, R154.reuse, 0x40, RZ ;  /* 0x000000409a027824 */ /* 0x040fe200078e00ff */
[C---:B------:R-:W-:Y:S01]  /*51a0*/  R2P PR, R154.reuse, 0x6 ;  /* 0x000000069a007804 */ /* 0x040fe20000000000 */
[----:B------:R-:W-:Y:S01]  /*51b0*/  IMAD.MOV.U32 R151, RZ, RZ, 0x20 ;  /* 0x00000020ff977424 */ /* 0x000fe200078e00ff */
[----:B------:R-:W-:Y:S01]  /*51c0*/  CS2R R148, SRZ ;  /* 0x0000000000947805 */ /* 0x000fe2000001ff00 */
[C---:B------:R-:W-:Y:S01]  /*51d0*/  IMAD.U32 R69, R154.reuse, 0x10000, RZ ;  /* 0x000100009a457824 */ /* 0x040fe200078e00ff */
[----:B------:R-:W-:Y:S02]  /*51e0*/  UMOV UR44, 0x400 ;  /* 0x00000400002c7882 */ /* 0x000fe40000000000 */
[----:B------:R-:W1:Y:S01]  /*51f0*/  LDC.64 R138, c[0x0][0x8b0] ;  /* 0x00022c00ff8a7b82 */ /* 0x000e620000000a00 */
[----:B------:R-:W-:Y:S01]  /*5200*/  ULEA UR44, UR46, UR44, 0x18 ;  /* 0x0000002c2e2c7291 */ /* 0x000fe2000f8ec0ff */
[----:B------:R-:W-:Y:S01]  /*5210*/  IMAD.SHL.U32 R135, R154, 0x8, RZ ;  /* 0x000000089a877824 */ /* 0x000fe200078e00ff */
[----:B------:R-:W-:Y:S01]  /*5220*/  LOP3.LUT R6, R2, 0x180, RZ, 0xc0, !PT ;  /* 0x0000018002067812 */ /* 0x000fe200078ec0ff */
[----:B------:R-:W-:Y:S01]  /*5230*/  IMAD.MOV.U32 R152, RZ, RZ, 0x10 ;  /* 0x00000010ff987424 */ /* 0x000fe200078e00ff */
[----:B------:R-:W-:Y:S01]  /*5240*/  SEL R151, R151, 0xffffffe0, !P2 ;  /* 0xffffffe097977807 */ /* 0x000fe20005000000 */
[----:B------:R-:W-:Y:S01]  /*5250*/  UIADD3 UR4, UPT, UPT, UR44, 0x4200, URZ ;  /* 0x000042002c047890 */ /* 0x000fe2000fffe0ff */
[----:B------:R-:W-:Y:S01]  /*5260*/  LOP3.LUT R69, R69, 0x600000, RZ, 0xc0, !PT ;  /* 0x0060000045457812 */ /* 0x000fe200078ec0ff */
[----:B------:R-:W2:Y:S01]  /*5270*/  LDC.64 R136, c[0x0][0x8a8] ;  /* 0x00022a00ff887b82 */ /* 0x000ea20000000a00 */
[----:B------:R-:W-:Y:S01]  /*5280*/  LOP3.LUT R135, R6, 0x30, R135, 0xf8, !PT ;  /* 0x0000003006877812 */ /* 0x000fe200078ef887 */
[----:B------:R-:W-:Y:S01]  /*5290*/  IMAD.MOV.U32 R68, RZ, RZ, RZ ;  /* 0x000000ffff447224 */ /* 0x000fe200078e00ff */
[----:B------:R-:W-:Y:S01]  /*52a0*/  SEL R152, R152, 0xfffffff0, !P1 ;  /* 0xfffffff098987807 */ /* 0x000fe20004800000 */
[----:B------:R-:W-:Y:S01]  /*52b0*/  IMAD.MOV.U32 R145, RZ, RZ, RZ ;  /* 0x000000ffff917224 */ /* 0x000fe200078e00ff */
[----:B------:R-:W-:-:S02]  /*52c0*/  SHF.R.S32.HI R3, RZ, 0x4, R151 ;  /* 0x00000004ff037819 */ /* 0x000fc40000011497 */
[----:B------:R-:W-:Y:S02]  /*52d0*/  CS2R R146, SRZ ;  /* 0x0000000000927805 */ /* 0x000fe4000001ff00 */
[----:B------:R-:W-:Y:S01]  /*52e0*/  LOP3.LUT R135, R135, 0x1e40, R2, 0xf8, !PT ;  /* 0x00001e4087877812 */ /* 0x000fe200078ef802 */
[----:B------:R-:W-:Y:S01]  /*52f0*/  IMAD.U32 R153, RZ, RZ, UR4 ;  /* 0x00000004ff997e24 */ /* 0x000fe2000f8e00ff */
[----:B------:R-:W3:Y:S01]  /*5300*/  LDS R0, [UR44+0x130] ;  /* 0x0001302cff007984 */ /* 0x000ee20008000800 */
[----:B------:R-:W-:Y:S01]  /*5310*/  LOP3.LUT R154, R154, 0x60, RZ, 0xc0, !PT ;  /* 0x000000609a9a7812 */ /* 0x000fe200078ec0ff */
[----:B------:R-:W4:Y:S01]  /*5320*/  LDCU UR58, c[0x0][0x370] ;  /* 0x00006e00ff3a77ac */ /* 0x000f220008000800 */
[----:B------:R-:W-:Y:S01]  /*5330*/  LEA.HI.SX32 R150, R152, R3, 0x1c ;  /* 0x0000000398967211 */ /* 0x000fe200078fe2ff */
[----:B------:R-:W1:Y:S01]  /*5340*/  LDCU UR43, c[0x0][0xb0c] ;  /* 0x00016180ff2b77ac */ /* 0x000e620008000800 */
[----:B------:R-:W1:Y:S01]  /*5350*/  LDCU UR39, c[0x0][0xb30] ;  /* 0x00016600ff2777ac */ /* 0x000e620008000800 */
[----:B------:R-:W1:Y:S01]  /*5360*/  LDCU.64 UR56, c[0x0][0x888] ;  /* 0x00011100ff3877ac */ /* 0x000e620008000a00 */
[----:B------:R-:W1:Y:S01]  /*5370*/  LDCU.64 UR40, c[0x0][0xb28] ;  /* 0x00016500ff2877ac */ /* 0x000e620008000a00 */
[----:B------:R-:W1:Y:S01]  /*5380*/  LDCU.64 UR60, c[0x0][0x890] ;  /* 0x00011200ff3c77ac */ /* 0x000e620008000a00 */
[----:B------:R-:W1:Y:S01]  /*5390*/  LDCU.128 UR52, c[0x0][0xb10] ;  /* 0x00016200ff3477ac */ /* 0x000e620008000c00 */
[----:B------:R-:W1:Y:S01]  /*53a0*/  LDCU UR47, c[0x0][0x374] ;  /* 0x00006e80ff2f77ac */ /* 0x000e620008000800 */
[----:B------:R-:W-:Y:S01]  /*53b0*/  UIADD3 UR62, UPT, UPT, UR44, 0x200, URZ ;  /* 0x000002002c3e7890 */ /* 0x000fe2000fffe0ff */
[----:B-1234-:R-:W-:-:S11]  /*53c0*/  IMAD.IADD R69, R0, 0x1, R69 ;  /* 0x0000000100457824 */ /* 0x01efd600078e0245 */
.L_x_123:
[----:B------:R-:W-:Y:S02]  /*53d0*/  LEA R3, R145, UR44, 0x3 ;  /* 0x0000002c91037c11 */ /* 0x000fe4000f8e18ff */
[----:B------:R-:W-:Y:S02]  /*53e0*/  SHF.L.U32 R0, R147, 0x1f, RZ ;  /* 0x0000001f93007819 */ /* 0x000fe400000006ff */
[----:B------:R-:W-:Y:S02]  /*53f0*/  LEA R5, R145, UR44, 0x4 ;  /* 0x0000002c91057c11 */ /* 0x000fe4000f8e20ff */
[----:B-1----:R-:W1:Y:S02]  /*5400*/  SYNCS.PHASECHK.TRANS64.TRYWAIT P0, [R3+URZ+0x80], R0 ;  /* 0x00008000030075a7 */ /* 0x002e6400080011ff */
[----:B-1----:R-:W-:Y:S05]  /*5410*/  @!P0 BRA `(.L_x_98) ;  /* 0x0000004400448947 */ /* 0x002fea0003800000 */
.L_x_164:
        /* <DEDUP_REMOVED lines=11> */
[----:B------:R-:W-:Y:S01]  /*54d0*/  PLOP3.LUT P0, PT, PT, PT, UP1, 0x80, 0x8 ;  /* 0x000000000008781c */ /* 0x000fe20003f0f018 */
[----:B------:R-:W-:Y:S11]  /*54e0*/  UP2UR UR45, UPR, URZ, 0x2 ;  /* 0x00000002ff2d7883 */ /* 0x000ff60008000000 */
[----:B------:R-:W-:Y:S01]  /*54f0*/  @!UPT UIADD3 URZ, UPT, UPT, URZ, URZ, URZ ;  /* 0x000000fffffff290 */ /* 0x000fe2000fffe0ff */
[----:B-1----:R-:W-:Y:S02]  /*5500*/  @P0 SHF.R.U32.HI R0, RZ, 0x10, R5 ;  /* 0x00000010ff000819 */ /* 0x002fe40000011605 */
        /* <DEDUP_REMOVED lines=12> */
[----:B------:R-:W2:Y:S01]  /*55d0*/  LDCU UR12, c[0x0][0xb20] ;  /* 0x00016400ff0c77ac */ /* 0x000ea20008000800 */
[----:B------:R-:W-:Y:S02]  /*55e0*/  UIMAD.WIDE.U32 UR4, UR47, UR55, URZ ;  /* 0x000000372f0472a5 */ /* 0x000fe4000f8e00ff */
[----:B------:R-:W-:Y:S02]  /*55f0*/  UIMAD.WIDE.U32 UR6, UR58, UR52, URZ ;  /* 0x000000343a0672a5 */ /* 0x000fe4000f8e00ff */
[----:B------:R-:W-:Y:S02]  /*5600*/  UISETP.NE.AND UP0, UPT, UR54, 0x1, UPT ;  /* 0x000000013600788c */ /* 0x000fe4000bf05270 */
[----:B------:R-:W-:Y:S02]  /*5610*/  UIMAD.WIDE.U32 UR8, UR37, UR55, URZ ;  /* 0x00000037250872a5 */ /* 0x000fe4000f8e00ff */
[----:B------:R-:W-:Y:S02]  /*5620*/  UIMAD.WIDE.U32 UR10, UR38, UR52, URZ ;  /* 0x00000034260a72a5 */ /* 0x000fe4000f8e00ff */
[----:B------:R-:W-:Y:S02]  /*5630*/  UISETP.NE.AND UP1, UPT, UR43, 0x1, UPT ;  /* 0x000000012b00788c */ /* 0x000fe4000bf25270 */
[----:B------:R-:W-:Y:S01]  /*5640*/  UISETP.NE.AND UP2, UPT, UR42, 0x1, UPT ;  /* 0x000000012a00788c */ /* 0x000fe2000bf45270 */
[----:B------:R-:W-:Y:S02]  /*5650*/  UMOV UR4, UR5 ;  /* 0x0000000500047c82 */ /* 0x000fe40008000000 */
[----:B--2---:R-:W-:Y:S03]  /*5660*/  USHF.R.U32.HI UR5, URZ, UR12, UR4 ;  /* 0x0000000cff057299 */ /* 0x004fe60008011604 */
[----:B------:R-:W-:Y:S02]  /*5670*/  UMOV UR4, UR7 ;  /* 0x0000000700047c82 */ /* 0x000fe40008000000 */
[----:B------:R-:W-:Y:S02]  /*5680*/  USHF.R.U32.HI UR7, URZ, UR53, UR4 ;  /* 0x00000035ff077299 */ /* 0x000fe40008011604 */
[----:B------:R-:W-:Y:S02]  /*5690*/  USEL UR4, UR47, UR5, !UP0 ;  /* 0x000000052f047287 */ /* 0x000fe4000c000000 */
[----:B------:R-:W-:Y:S01]  /*56a0*/  USEL UR7, UR58, UR7, !UP1 ;  /* 0x000000073a077287 */ /* 0x000fe2000c800000 */
[----:B------:R-:W-:Y:S01]  /*56b0*/  UMOV UR5, UR9 ;  /* 0x0000000900057c82 */ /* 0x000fe20008000000 */
[----:B------:R-:W-:Y:S02]  /*56c0*/  UIMAD.WIDE.U32 UR8, UR4, UR40, URZ ;  /* 0x00000028040872a5 */ /* 0x000fe4000f8e00ff */
[----:B------:R-:W-:Y:S03]  /*56d0*/  USHF.R.U32.HI UR6, URZ, UR12, UR5 ;  /* 0x0000000cff067299 */ /* 0x000fe60008011605 */
[----:B------:R-:W-:Y:S01]  /*56e0*/  UMOV UR5, UR11 ;  /* 0x0000000b00057c82 */ /* 0x000fe20008000000 */
[----:B------:R-:W-:Y:S02]  /*56f0*/  UIMAD.WIDE.U32 UR10, UR7, UR40, URZ ;  /* 0x00000028070a72a5 */ /* 0x000fe4000f8e00ff */
[----:B------:R-:W-:Y:S02]  /*5700*/  USHF.R.U32.HI UR12, URZ, UR53, UR5 ;  /* 0x00000035ff0c7299 */ /* 0x000fe40008011605 */
[----:B------:R-:W-:Y:S01]  /*5710*/  USEL UR6, UR37, UR6, !UP0 ;  /* 0x0000000625067287 */ /* 0x000fe2000c000000 */
[----:B------:R-:W-:Y:S02]  /*5720*/  UMOV UR5, UR9 ;  /* 0x0000000900057c82 */ /* 0x000fe40008000000 */
[----:B------:R-:W-:Y:S01]  /*5730*/  UMOV UR10, UR11 ;  /* 0x0000000b000a7c82 */ /* 0x000fe20008000000 */
[----:B------:R-:W-:Y:S02]  /*5740*/  @UP2 USHF.R.U32.HI UR4, URZ, UR41, UR5 ;  /* 0x00000029ff042299 */ /* 0x000fe40008011605 */
[----:B------:R-:W-:Y:S02]  /*5750*/  @UP2 USHF.R.U32.HI UR7, URZ, UR41, UR10 ;  /* 0x00000029ff072299 */ /* 0x000fe4000801160a */
[----:B------:R-:W-:Y:S02]  /*5760*/  UIMAD UR4, UR42, UR4, URZ ;  /* 0x000000042a0472a4 */ /* 0x000fe4000f8e02ff */
[----:B------:R-:W-:Y:S02]  /*5770*/  UIMAD.WIDE.U32 UR10, UR6, UR40, URZ ;  /* 0x00000028060a72a5 */ /* 0x000fe4000f8e00ff */
[----:B------:R-:W-:Y:S02]  /*5780*/  USEL UR5, UR38, UR12, !UP1 ;  /* 0x0000000c26057287 */ /* 0x000fe4000c800000 */
[----:B------:R-:W-:Y:S02]  /*5790*/  UIMAD UR8, UR42, UR7, URZ ;  /* 0x000000072a0872a4 */ /* 0x000fe4000f8e02ff */
[----:B------:R-:W-:Y:S03]  /*57a0*/  UISETP.GE.AND UP0, UPT, UR6, UR4, UPT ;  /* 0x000000040600728c */ /* 0x000fe6000bf06270 */
[----:B------:R-:W-:Y:S01]  /*57b0*/  UMOV UR4, UR11 ;  /* 0x0000000b00047c82 */ /* 0x000fe20008000000 */
[----:B------:R-:W-:Y:S02]  /*57c0*/  UISETP.GE.OR UP0, UPT, UR5, UR8, UP0 ;  /* 0x000000080500728c */ /* 0x000fe40008706670 */
[----:B------:R-:W-:Y:S02]  /*57d0*/  USHF.R.U32.HI UR4, URZ, UR41, UR4 ;  /* 0x00000029ff047299 */ /* 0x000fe40008011604 */
[----:B------:R-:W-:Y:S02]  /*57e0*/  UIMAD.WIDE.U32 UR8, UR5, UR40, URZ ;  /* 0x00000028050872a5 */ /* 0x000fe4000f8e00ff */
[----:B------:R-:W-:Y:S02]  /*57f0*/  USEL UR11, UR6, UR4, !UP2 ;  /* 0x00000004060b7287 */ /* 0x000fe4000d000000 */
[----:B------:R-:W-:Y:S02]  /*5800*/  UIADD3 UR8, UPT, UPT, -UR5, URZ, URZ ;  /* 0x000000ff05087290 */ /* 0x000fe4000fffe1ff */
[----:B------:R-:W-:Y:S01]  /*5810*/  UIADD3 UR10, UPT, UPT, -UR11, URZ, URZ ;  /* 0x000000ff0b0a7290 */ /* 0x000fe2000fffe1ff */
[----:B------:R-:W-:Y:S01]  /*5820*/  @!UP0 UMOV UR4, UR9 ;  /* 0x0000000900048c82 */ /* 0x000fe20008000000 */
[----:B------:R-:W-:Y:S02]  /*5830*/  UIADD3 UR9, UPT, UPT, -UR6, URZ, URZ ;  /* 0x000000ff06097290 */ /* 0x000fe4000fffe1ff */
[----:B------:R-:W-:Y:S02]  /*5840*/  @!UP0 USHF.R.U32.HI UR4, URZ, UR41, UR4 ;  /* 0x00000029ff048299 */ /* 0x000fe40008011604 */
[----:B------:R-:W-:Y:S02]  /*5850*/  UIMAD UR10, UR42, UR10, UR6 ;  /* 0x0000000a2a0a72a4 */ /* 0x000fe4000f8e0206 */
[----:B------:R-:W-:Y:S04]  /*5860*/  @!UP0 USEL UR4, UR5, UR4, !UP2 ;  /* 0x0000000405048287 */ /* 0x000fe8000d000000 */
[----:B------:R-:W-:Y:S02]  /*5870*/  @!UP0 UIMAD UR10, UR7, UR10, UR4 ;  /* 0x0000000a070a82a4 */ /* 0x000fe4000f8e0204 */
[----:B------:R-:W-:Y:S02]  /*5880*/  @!UP0 UIADD3 UR11, UPT, UPT, UR11, -UR4, URZ ;  /* 0x800000040b0b8290 */ /* 0x000fe4000fffe0ff */
[----:B------:R-:W-:Y:S02]  /*5890*/  UIMAD UR7, UR43, UR8, UR38 ;  /* 0x000000082b0772a4 */ /* 0x000fe4000f8e0226 */
[----:B------:R-:W-:Y:S02]  /*58a0*/  @!UP0 UIMAD UR6, UR11, UR42, UR5 ;  /* 0x0000002a0b0682a4 */ /* 0x000fe4000f8e0205 */
[----:B------:R-:W-:Y:S01]  /*58b0*/  UIMAD UR4, UR54, UR9, UR37 ;  /* 0x00000009360472a4 */ /* 0x000fe2000f8e0225 */
[----:B------:R-:W-:Y:S02]  /*58c0*/  @!UP0 UMOV UR5, UR10 ;  /* 0x0000000a00058c82 */ /* 0x000fe40008000000 */
[----:B------:R-:W-:Y:S02]  /*58d0*/  UIMAD UR38, UR5, UR43, UR7 ;  /* 0x0000002b052672a4 */ /* 0x000fe4000f8e0207 */
[----:B------:R-:W-:Y:S11]  /*58e0*/  UIMAD UR37, UR6, UR54, UR4 ;  /* 0x00000036062572a4 */ /* 0x000ff6000f8e0204 */
[----:B------:R-:W-:Y:S01]  /*58f0*/  @!UPT UIADD3 URZ, UPT, UPT, URZ, URZ, URZ ;  /* 0x000000fffffff290 */ /* 0x000fe2000fffe0ff */
.L_x_99:
[----:B------:R-:W-:Y:S01]  /*5900*/  UISETP.NE.AND UP0, UPT, UR39, 0x1, UPT ;  /* 0x000000012700788c */ /* 0x000fe2000bf05270 */
[----:B------:R-:W-:Y:S01]  /*5910*/  IADD3 R145, PT, PT, R145, 0x1, RZ ;  /* 0x0000000191917810 */ /* 0x000fe20007ffe0ff */
[----:B------:R-:W-:Y:S02]  /*5920*/  USHF.L.U32 UR50, UR16, 0x7, URZ ;  /* 0x0000000710327899 */ /* 0x000fe400080006ff */
[----:B------:R-:W-:Y:S07]  /*5930*/  USHF.L.U32 UR49, UR20, 0x7, URZ ;  /* 0x0000000714317899 */ /* 0x000fee00080006ff */
[----:B------:R-:W2:Y:S01]  /*5940*/  @!UP0 LDCU.128 UR12, c[0x0][0xb10] ;  /* 0x00016200ff0c87ac */ /* 0x000ea20008000c00 */
[----:B------:R-:W3:Y:S01]  /*5950*/  @!UP0 LDCU UR5, c[0x0][0xb0c] ;  /* 0x00016180ff0587ac */ /* 0x000ee20008000800 */
[----:B------:R-:W4:Y:S01]  /*5960*/  @!UP0 LDCU UR10, c[0x0][0xb20] ;  /* 0x00016400ff0a87ac */ /* 0x000f220008000800 */
[----:B--2---:R-:W-:Y:S02]  /*5970*/  UIMAD.WIDE.U32 UR8, UR38, UR12, URZ ;  /* 0x0000000c260872a5 */ /* 0x004fe4000f8e00ff */
[----:B------:R-:W-:Y:S02]  /*5980*/  UIMAD.WIDE.U32 UR6, UR37, UR15, URZ ;  /* 0x0000000f250672a5 */ /* 0x000fe4000f8e00ff */
[----:B------:R-:W-:Y:S03]  /*5990*/  @!UP0 UISETP.NE.AND UP1, UPT, UR14, 0x1, UPT ;  /* 0x000000010e00888c */ /* 0x000fe6000bf25270 */
[----:B------:R-:W-:Y:S01]  /*59a0*/  @!UP0 UMOV UR4, UR9 ;  /* 0x0000000900048c82 */ /* 0x000fe20008000000 */
[----:B---3--:R-:W-:Y:S02]  /*59b0*/  @!UP0 UISETP.NE.AND UP2, UPT, UR5, 0x1, UPT ;  /* 0x000000010500888c */ /* 0x008fe4000bf45270 */
[----:B------:R-:W-:Y:S01]  /*59c0*/  @!UP0 USHF.R.U32.HI UR4, URZ, UR13, UR4 ;  /* 0x0000000dff048299 */ /* 0x000fe20008011604 */
[----:B------:R-:W-:Y:S02]  /*59d0*/  @!UP0 UMOV UR6, UR7 ;  /* 0x0000000700068c82 */ /* 0x000fe40008000000 */
[----:B----4-:R-:W-:Y:S02]  /*59e0*/  @!UP0 USHF.R.U32.HI UR6, URZ, UR10, UR6 ;  /* 0x0000000aff068299 */ /* 0x010fe40008011606 */
[----:B------:R-:W-:Y:S02]  /*59f0*/  @!UP0 USEL UR7, UR38, UR4, !UP2 ;  /* 0x0000000426078287 */ /* 0x000fe4000d000000 */
[----:B------:R-:W-:Y:S04]  /*5a00*/  @!UP0 USEL UR6, UR37, UR6, !UP1 ;  /* 0x0000000625068287 */ /* 0x000fe8000c800000 */
[----:B------:R-:W-:Y:S02]  /*5a10*/  @!UP0 UIADD3 UR4, UPT, UPT, -UR7, UR6, URZ ;  /* 0x0000000607048290 */ /* 0x000fe4000fffe1ff */
[----:B------:R-:W-:Y:S02]  /*5a20*/  @!UP0 UIADD3 UR6, UPT, UPT, UR7, -UR6, URZ ;  /* 0x8000000607068290 */ /* 0x000fe4000fffe0ff */
[----:B------:R-:W-:Y:S02]  /*5a30*/  @!UP0 UIMAD UR38, UR4, UR5, UR38 ;  /* 0x00000005042682a4 */ /* 0x000fe4000f8e0226 */
[----:B------:R-:W-:Y:S02]  /*5a40*/  @!UP0 UIMAD UR37, UR6, UR14, UR37 ;  /* 0x0000000e062582a4 */ /* 0x000fe4000f8e0225 */
[----:B------:R-:W-:Y:S09]  /*5a50*/  ULOP3.LUT UP0, URZ, UR62, 0x1b0, URZ, 0xc0, !UPT ;  /* 0x000001b03eff7892 */ /* 0x000ff2000f80c0ff */
[----:B------:R-:W-:Y:S05]  /*5a60*/  BRA.U !UP0, `(.L_x_100) ;  /* 0x0000000108407547 */ /* 0x000fea000b800000 */
[----:B------:R-:W2:Y:S01]  /*5a70*/  LDCU.64 UR8, c[0x4][0x80] ;  /* 0x01001000ff0877ac */ /* 0x000ea20008000a00 */
[----:B------:R-:W-:Y:S01]  /*5a80*/  MOV R3, 0x0 ;  /* 0x0000000000037802 */ /* 0x000fe20000000f00 */
[----:B------:R-:W-:Y:S02]  /*5a90*/  HFMA2 R12, -RZ, RZ, 0, 5.9604644775390625e-08 ;  /* 0x00000001ff0c7431 */ /* 0x000fe400000001ff */
[----:B------:R-:W-:Y:S02]  /*5aa0*/  IMAD.MOV.U32 R8, RZ, RZ, 0x70 ;  /* 0x00000070ff087424 */ /* 0x000fe400078e00ff */
[----:B------:R-:W-:Y:S01]  /*5ab0*/  IMAD.MOV.U32 R13, RZ, RZ, RZ ;  /* 0x000000ffff0d7224 */ /* 0x000fe200078e00ff */
[----:B------:R-:W3:Y:S01]  /*5ac0*/  LDCU.64 UR6, c[0x4][0x88] ;  /* 0x01001100ff0677ac */ /* 0x000ee20008000a00 */
[----:B------:R-:W4:Y:S01]  /*5ad0*/  LDC.64 R2, c[0x4][R3] ;  /* 0x0100000003027b82 */ /* 0x000f220000000a00 */
[----:B------:R-:W1:Y:S01]  /*5ae0*/  LDCU.64 UR4, c[0x4][0x8] ;  /* 0x01000100ff0477ac */ /* 0x000e620008000a00 */
[----:B--2---:R-:W-:Y:S01]  /*5af0*/  MOV R5, UR9 ;  /* 0x0000000900057c02 */ /* 0x004fe20008000f00 */
[----:B------:R-:W-:Y:S01]  /*5b00*/  IMAD.U32 R4, RZ, RZ, UR8 ;  /* 0x00000008ff047e24 */ /* 0x000fe2000f8e00ff */
[----:B---3--:R-:W-:Y:S01]  /*5b10*/  MOV R7, UR7 ;  /* 0x0000000700077c02 */ /* 0x008fe20008000f00 */
[----:B------:R-:W-:Y:S01]  /*5b20*/  IMAD.U32 R6, RZ, RZ, UR6 ;  /* 0x00000006ff067e24 */ /* 0x000fe2000f8e00ff */
[----:B-1----:R-:W-:Y:S01]  /*5b30*/  MOV R11, UR5 ;  /* 0x00000005000b7c02 */ /* 0x002fe20008000f00 */
[----:B------:R-:W-:Y:S02]  /*5b40*/  IMAD.U32 R10, RZ, RZ, UR4 ;  /* 0x00000004ff0a7e24 */ /* 0x000fe4000f8e00ff */
[----:B------:R-:W-:Y:S07]  /*5b50*/  LEPC R20, `(.L_x_100) ;  /* 0x000000001014794e */ /* 0x000fee0000000000 */
[----:B----45:R-:W-:Y:S05]  /*5b60*/  CALL.ABS.NOINC R2 ;  /* 0x0000000002007343 */ /* 0x030fea0003c00000 */
.L_x_100:
[----:B------:R-:W-:Y:S01]  /*5b70*/  LOP3.LUT P0, RZ, R153, 0x1b0, RZ, 0xc0, !PT ;  /* 0x000001b099ff7812 */ /* 0x000fe2000780c0ff */
[----:B------:R-:W-:Y:S11]  /*5b80*/  BSSY.RECONVERGENT B6, `(.L_x_101) ;  /* 0x0000013000067945 */ /* 0x000ff60003800200 */
[----:B------:R-:W-:Y:S01]  /*5b90*/  @!UPT UIADD3 URZ, UPT, UPT, URZ, URZ, URZ ;  /* 0x000000fffffff290 */ /* 0x000fe2000fffe0ff */
[----:B------:R-:W-:Y:S05]  /*5ba0*/  @!P0 BRA `(.L_x_102) ;  /* 0x0000000000408947 */ /* 0x000fea0003800000 */
        /* <DEDUP_REMOVED lines=16> */
.L_x_102:
[----:B------:R-:W-:Y:S05]  /*5cb0*/  BSYNC.RECONVERGENT B6 ;  /* 0x0000000000067941 */ /* 0x000fea0003800200 */
.L_x_101:
[----:B------:R-:W-:Y:S01]  /*5cc0*/  R2UR UR4, R143 ;  /* 0x000000008f0472ca */ /* 0x000fe200000e0000 */
[----:B------:R-:W-:Y:S01]  /*5cd0*/  UISETP.NE.U32.AND UP0, UPT, UR60, URZ, UPT ;  /* 0x000000ff3c00728c */ /* 0x000fe2000bf05070 */
[----:B------:R-:W-:Y:S02]  /*5ce0*/  ISETP.NE.U32.AND P4, PT, R138, RZ, PT ;  /* 0x000000ff8a00720c */ /* 0x000fe40003f85070 */
[----:B------:R-:W-:Y:S01]  /*5cf0*/  ISETP.NE.U32.AND P2, PT, RZ, UR56, PT ;  /* 0x00000038ff007c0c */ /* 0x000fe2000bf45070 */
[----:B------:R-:W-:Y:S01]  /*5d00*/  UISETP.NE.AND.EX UP1, UPT, UR61, URZ, UPT, UP0 ;  /* 0x000000ff3d00728c */ /* 0x000fe2000bf25300 */
[----:B------:R-:W-:Y:S01]  /*5d10*/  ISETP.NE.AND.EX P4, PT, R139, RZ, PT, P4 ;  /* 0x000000ff8b00720c */ /* 0x000fe20003f85340 */
[----:B------:R-:W-:Y:S01]  /*5d20*/  UPLOP3.LUT UP0, UPT, UPT, UPT, UPT, 0x40, 0x4 ;  /* 0x000000000004789c */ /* 0x000fe20003f0e870 */
[----:B------:R-:W-:Y:S05]  /*5d30*/  ISETP.NE.AND.EX P2, PT, RZ, UR57, PT, P2 ;  /* 0x00000039ff007c0c */ /* 0x000fea000bf45320 */
[----:B------:R-:W-:Y:S06]  /*5d40*/  UISETP.NE.AND UP2, UPT, UR4, URZ, UPT ;  /* 0x000000ff0400728c */ /* 0x000fec000bf45270 */
[----:B------:R-:W-:Y:S05]  /*5d50*/  PLOP3.LUT P1, PT, PT, PT, UP2, 0x80, 0x8 ;  /* 0x000000000008781c */ /* 0x000fea0003f2f028 */
[----:B------:R-:W-:Y:S06]  /*5d60*/  @UP2 UPLOP3.LUT UP0, UPT, UPT, UPT, UP1, 0x80, 0x8 ;  /* 0x000000000008289c */ /* 0x000fec0003f0f010 */
[----:B------:R-:W-:Y:S01]  /*5d70*/  PLOP3.LUT P0, PT, PT, PT, UP0, 0x80, 0x8 ;  /* 0x000000000008781c */ /* 0x000fe20003f0f008 */
[----:B------:R-:W-:Y:S01]  /*5d80*/  @!UPT UIADD3 URZ, UPT, UPT, URZ, URZ, URZ ;  /* 0x000000fffffff290 */ /* 0x000fe2000fffe0ff */
[----:B------:R-:W-:Y:S11]  /*5d90*/  BRA.U !UP1, `(.L_x_103) ;  /* 0x00000001093c7547 */ /* 0x000ff6000b800000 */
[----:B------:R-:W-:Y:S01]  /*5da0*/  UISETP.NE.U32.AND UP0, UPT, UR56, URZ, UPT ;  /* 0x000000ff3800728c */ /* 0x000fe2000bf05070 */
[----:B-1----:R-:W-:Y:S01]  /*5db0*/  HFMA2 R0, -RZ, RZ, 0, 5.9604644775390625e-08 ;  /* 0x00000001ff007431 */ /* 0x002fe200000001ff */
[----:B------:R-:W1:Y:S01]  /*5dc0*/  LDCU.64 UR8, c[0x0][0x358] ;  /* 0x00006b00ff0877ac */ /* 0x000e620008000a00 */
[----:B------:R-:W-:Y:S01]  /*5dd0*/  IMAD.MOV.U32 R140, RZ, RZ, 0x1 ;  /* 0x00000001ff8c7424 */ /* 0x000fe200078e00ff */
[----:B------:R-:W-:Y:S06]  /*5de0*/  UISETP.NE.AND.EX UP0, UPT, UR57, URZ, UPT, UP0 ;  /* 0x000000ff3900728c */ /* 0x000fec000bf05300 */
[----:B------:R-:W-:Y:S05]  /*5df0*/  PLOP3.LUT P3, PT, PT, PT, UP0, 0x80, 0x8 ;  /* 0x000000000008781c */ /* 0x000fea0003f6f008 */
[----:B------:R-:W2:Y:S01]  /*5e00*/  @UP0 LDCU.64 UR4, c[0x0][0x888] ;  /* 0x00011100ff0407ac */ /* 0x000ea20008000a00 */
[----:B------:R-:W-:Y:S07]  /*5e10*/  @UP0 UIMAD UR6, UR36, UR60, URZ ;  /* 0x0000003c240602a4 */ /* 0x000fee000f8e02ff */
[----:B------:R-:W-:Y:S01]  /*5e20*/  @!P3 PRMT R140, R0, 0x7610, R140 ;  /* 0x00007610008cb816 */ /* 0x000fe2000000008c */
[----:B--2---:R-:W-:Y:S06]  /*5e30*/  @UP0 UIMAD.WIDE UR4, UR6, 0x4, UR4 ;  /* 0x00000004060408a5 */ /* 0x004fec000f8e0204 */
[----:B------:R-:W-:Y:S01]  /*5e40*/  IMAD.U32 R2, RZ, RZ, UR4 ;  /* 0x00000004ff027e24 */ /* 0x000fe2000f8e00ff */
[----:B------:R-:W-:Y:S04]  /*5e50*/  MOV R3, UR5 ;  /* 0x0000000500037c02 */ /* 0x000fe80008000f00 */
[----:B------:R-:W2:Y:S01]  /*5e60*/  @!UP0 LDCU UR4, c[0x0][0x880] ;  /* 0x00011000ff0487ac */ /* 0x000ea20008000800 */
[----:B-1---5:R3:W5:Y:S02]  /*5e70*/  @P3 LDG.E R72, desc[UR8][R2.64] ;  /* 0x0000000802483981 */ /* 0x022764000c1e1900 */
[----:B--23--:R-:W-:Y:S02]  /*5e80*/  @!P3 IMAD.U32 R72, RZ, RZ, UR4 ;  /* 0x00000004ff48be24 */ /* 0x00cfe4000f8e00ff */
.L_x_103:
[----:B------:R-:W-:Y:S05]  /*5e90*/  @!P4 BRA `(.L_x_104) ;  /* 0x000000000024c947 */ /* 0x000fea0003800000 */
[----:B------:R-:W-:Y:S01]  /*5ea0*/  ISETP.NE.U32.AND P3, PT, R136, RZ, PT ;  /* 0x000000ff8800720c */ /* 0x000fe20003f65070 */
[----:B------:R-:W2:Y:S03]  /*5eb0*/  LDCU.64 UR4, c[0x0][0x358] ;  /* 0x00006b00ff0477ac */ /* 0x000ea60008000a00 */
[----:B------:R-:W-:Y:S11]  /*5ec0*/  ISETP.NE.AND.EX P3, PT, R137, RZ, PT, P3 ;  /* 0x000000ff8900720c */ /* 0x000ff60003f65330 */
[----:B------:R-:W-:Y:S02]  /*5ed0*/  @!UPT UIADD3 URZ, UPT, UPT, URZ, URZ, URZ ;  /* 0x000000fffffff290 */ /* 0x000fe4000fffe0ff */
[----:B------:R-:W3:Y:S01]  /*5ee0*/  @P3 LDC.64 R2, c[0x0][0x8a8] ;  /* 0x00022a00ff023b82 */ /* 0x000ee20000000a00 */
[----:B-1----:R-:W-:Y:S04]  /*5ef0*/  @P3 IMAD R0, R138, UR36, RZ ;  /* 0x000000248a003c24 */ /* 0x002fe8000f8e02ff */
[----:B---3--:R-:W-:Y:S05]  /*5f00*/  @P3 IMAD.WIDE R2, R0, 0x4, R2 ;  /* 0x0000000400023825 */ /* 0x008fea00078e0202 */
[----:B--2--5:R2:W5:Y:S02]  /*5f10*/  @P3 LDG.E R70, desc[UR4][R2.64] ;  /* 0x0000000402463981 */ /* 0x024564000c1e1900 */
[----:B--2---:R-:W3:Y:S02]  /*5f20*/  @!P3 LDC R70, c[0x0][0x8a0] ;  /* 0x00022800ff46bb82 */ /* 0x004ee40000000800 */
.L_x_104:
[----:B-----5:R-:W-:Y:S01]  /*5f30*/  ISETP.NE.AND P4, PT, R72, RZ, PT ;  /* 0x000000ff4800720c */ /* 0x020fe20003f85270 */
[----:B------:R-:W-:Y:S01]  /*5f40*/  BSSY B1, `(.L_x_105) ;  /* 0x0000048000017945 */ /* 0x000fe20003800000 */
[----:B------:R-:W-:Y:S01]  /*5f50*/  SEL R7, RZ, 0xffffffff, P2 ;  /* 0xffffffffff077807 */ /* 0x000fe20001000000 */
[----:B------:R-:W-:Y:S01]  /*5f60*/  IMAD.MOV.U32 R78, RZ, RZ, 0x1 ;  /* 0x00000001ff4e7424 */ /* 0x000fe200078e00ff */
[----:B------:R-:W-:Y:S01]  /*5f70*/  LOP3.LUT P3, RZ, R140, 0xff, RZ, 0xc0, !PT ;  /* 0x000000ff8cff7812 */ /* 0x000fe2000786c0ff */
[----:B------:R-:W-:Y:S01]  /*5f80*/  IMAD R71, R68, 0x80, R69 ;  /* 0x0000008044477824 */ /* 0x000fe200078e0245 */
[----:B-1----:R-:W-:Y:S02]  /*5f90*/  @P1 SEL R0, RZ, 0xffffffff, P4 ;  /* 0xffffffffff001807 */ /* 0x002fe40002000000 */
[----:B------:R-:W-:Y:S02]  /*5fa0*/  CS2R R98, SRZ ;  /* 0x0000000000627805 */ /* 0x000fe4000001ff00 */
[----:B------:R-:W-:Y:S02]  /*5fb0*/  LEA R3, R148, UR44, 0x3 ;  /* 0x0000002c94037c11 */ /* 0x000fe4000f8e18ff */
[----:B------:R-:W-:Y:S02]  /*5fc0*/  CS2R R96, SRZ ;  /* 0x0000000000607805 */ /* 0x000fe4000001ff00 */
[----:B------:R-:W-:Y:S02]  /*5fd0*/  @P0 SEL R0, R7, R0, !P3 ;  /* 0x0000000007000207 */ /* 0x000fe40005800000 */
[----:B------:R-:W-:Y:S02]  /*5fe0*/  CS2R R94, SRZ ;  /* 0x00000000005e7805 */ /* 0x000fe4000001ff00 */
[----:B------:R-:W-:Y:S02]  /*5ff0*/  LEA R144, R68, UR44, 0x3 ;  /* 0x0000002c44907c11 */ /* 0x000fe4000f8e18ff */
[----:B------:R-:W-:Y:S02]  /*6000*/  CS2R R92, SRZ ;  /* 0x00000000005c7805 */ /* 0x000fe4000001ff00 */
[----:B------:R-:W-:Y:S02]  /*6010*/  @P1 LOP3.LUT R0, R0, 0x1, RZ, 0xc0, !PT ;  /* 0x0000000100001812 */ /* 0x000fe400078ec0ff */
[----:B------:R-:W-:Y:S02]  /*6020*/  CS2R R86, SRZ ;  /* 0x0000000000567805 */ /* 0x000fe4000001ff00 */
[----:B------:R-:W-:Y:S02]  /*6030*/  SHF.L.U32 R5, R149, 0x1f, RZ ;  /* 0x0000001f95057819 */ /* 0x000fe400000006ff */
[----:B------:R-:W-:Y:S02]  /*6040*/  CS2R R84, SRZ ;  /* 0x0000000000547805 */ /* 0x000fe4000001ff00 */
[----:B------:R-:W-:Y:S02]  /*6050*/  ISETP.NE.U32.OR P6, PT, R0, 0x1, !P1 ;  /* 0x000000010000780c */ /* 0x000fe40004fc5470 */
[----:B------:R-:W-:Y:S02]  /*6060*/  CS2R R82, SRZ ;  /* 0x0000000000527805 */ /* 0x000fe4000001ff00 */
[----:B------:R-:W-:Y:S02]  /*6070*/  PLOP3.LUT P2, PT, PT, PT, UP1, 0x80, 0x8 ;  /* 0x000000000008781c */ /* 0x000fe40003f4f018 */
[----:B------:R-:W-:Y:S02]  /*6080*/  CS2R R80, SRZ ;  /* 0x0000000000507805 */ /* 0x000fe4000001ff00 */
[----:B------:R-:W-:Y:S02]  /*6090*/  SEL R0, RZ, 0xffffffff, P4 ;  /* 0xffffffffff007807 */ /* 0x000fe40002000000 */
[----:B------:R-:W-:Y:S03]  /*60a0*/  P2R R88, PR, RZ, 0x40 ;  /* 0x00000040ff587803 */ /* 0x000fe60000000000 */
[----:B------:R-:W-:Y:S04]  /*60b0*/  @P6 SHF.L.U32 R2, R146, 0x1f, RZ ;  /* 0x0000001f92026819 */ /* 0x000fe800000006ff */
[----:B------:R-:W-:Y:S01]  /*60c0*/  @P2 SEL R0, R7, R0, !P3 ;  /* 0x0000000007002207 */ /* 0x000fe20005800000 */
[----:B------:R-:W1:Y:S03]  /*60d0*/  @P6 SYNCS.PHASECHK.TRANS64.TRYWAIT P1, [R3+URZ+0x50], R2 ;  /* 0x00005002030065a7 */ /* 0x000e6600080211ff */
[----:B------:R-:W-:Y:S04]  /*60e0*/  LOP3.LUT R0, R0, 0x1, RZ, 0xc0, !PT ;  /* 0x0000000100007812 */ /* 0x000fe800078ec0ff */
[----:B------:R-:W-:Y:S04]  /*60f0*/  ISETP.NE.U32.AND P5, PT, R0, 0x1, PT ;  /* 0x000000010000780c */ /* 0x000fe80003fa5070 */
[----:B------:R-:W-:Y:S01]  /*6100*/  P2R R79, PR, RZ, 0x20 ;  /* 0x00000020ff4f7803 */ /* 0x000fe20000000000 */
[----:B------:R2:W4:Y:S01]  /*6110*/  SYNCS.PHASECHK.TRANS64.TRYWAIT P0, [R144+URZ+0xa0], R5 ;  /* 0x0000a005900075a7 */ /* 0x00052200080011ff */
[----:B-1----:R-:W-:Y:S01]  /*6120*/  @P6 SEL R78, RZ, 0x1, !P1 ;  /* 0x00000001ff4e6807 */ /* 0x002fe20004800000 */
[----:B--2---:R-:W-:Y:S06]  /*6130*/  @!P6 BRA `(.L_x_106) ;  /* 0x0000000000a0e947 */ /* 0x004fec0003800000 */
[----:B------:R-:W-:Y:S01]  /*6140*/  @P5 IMAD R7, R148, 0x2000, R135 ;  /* 0x0000200094075824 */ /* 0x000fe200078e0287 */
[----:B------:R-:W-:Y:S01]  /*6150*/  ISETP.NE.AND P1, PT, R78, RZ, PT ;  /* 0x000000ff4e00720c */ /* 0x000fe20003f25270 */
[----:B------:R-:W-:Y:S01]  /*6160*/  BSSY B0, `(.L_x_107) ;  /* 0x0000011000007945 */ /* 0x000fe20003800000 */
[----:B------:R-:W-:Y:S01]  /*6170*/  CS2R R82, SRZ ;  /* 0x0000000000527805 */ /* 0x000fe2000001ff00 */
[----:B------:R-:W-:Y:S01]  /*6180*/  @P5 VIADD R9, R7, UR44 ;  /* 0x0000002c07095c36 */ /* 0x000fe20008000000 */
[----:B------:R-:W-:Y:S02]  /*6190*/  CS2R R80, SRZ ;  /* 0x0000000000507805 */ /* 0x000fe4000001ff00 */
[----:B------:R-:W-:Y:S02]  /*61a0*/  CS2R R86, SRZ ;  /* 0x0000000000567805 */ /* 0x000fe4000001ff00 */
[----:B------:R-:W-:Y:S01]  /*61b0*/  CS2R R84, SRZ ;  /* 0x0000000000547805 */ /* 0x000fe2000001ff00 */
[--C-:B------:R-:W-:Y:S01]  /*61c0*/  @P5 IMAD.IADD R6, R152, 0x1, R9.reuse ;  /* 0x0000000198065824 */ /* 0x100fe200078e0209 */
[----:B------:R-:W-:Y:S01]  /*61d0*/  CS2R R94, SRZ ;  /* 0x00000000005e7805 */ /* 0x000fe2000001ff00 */
[--C-:B------:R-:W-:Y:S01]  /*61e0*/  @P5 IMAD.IADD R4, R151, 0x1, R9.reuse ;  /* 0x0000000197045824 */ /* 0x100fe200078e0209 */
[----:B------:R-:W-:Y:S01]  /*61f0*/  CS2R R92, SRZ ;  /* 0x00000000005c7805 */ /* 0x000fe2000001ff00 */
[----:B------:R-:W-:Y:S01]  /*6200*/  @P5 IMAD R2, R150, 0x10, R9 ;  /* 0x0000001096025824 */ /* 0x000fe200078e0209 */
[----:B------:R-:W-:Y:S02]  /*6210*/  CS2R R98, SRZ ;  /* 0x0000000000627805 */ /* 0x000fe4000001ff00 */
[----:B------:R-:W-:Y:S01]  /*6220*/  CS2R R96, SRZ ;  /* 0x0000000000607805 */ /* 0x000fe2000001ff00 */
[----:B------:R-:W-:Y:S06]  /*6230*/  @P1 BRA `(.L_x_108) ;  /* 0x00000000000c1947 */ /* 0x000fec0003800000 */
[----:B------:R-:W-:Y:S04]  /*6240*/  SHF.L.U32 R0, R146, 0x1f, RZ ;  /* 0x0000001f92007819 */ /* 0x000fe800000006ff */
[----:B------:R-:W1:Y:S02]  /*6250*/  SYNCS.PHASECHK.TRANS64.TRYWAIT P1, [R3+URZ+0x50], R0 ;  /* 0x00005000030075a7 */ /* 0x000e6400080211ff */
[----:B-1----:R-:W-:Y:S05]  /*6260*/  @!P1 BRA `(.L_x_109) ;  /* 0x0000003400c49947 */ /* 0x002fea0003800000 */
.L_x_108:
[----:B------:R-:W-:Y:S05]  /*6270*/  BSYNC B0 ;  /* 0x0000000000007941 */ /* 0x000fea0003800000 */
.L_x_107:
[----:B------:R-:W-:Y:S01]  /*6280*/  ISETP.NE.AND P1, PT, R79, RZ, PT ;  /* 0x000000ff4f00720c */ /* 0x000fe20003f25270 */
[----:B-1----:R-:W-:Y:S02]  /*6290*/  VIADD R3, R3, 0x60 ;  /* 0x0000006003037836 */ /* 0x002fe40000000000 */
[----:B------:R-:W-:Y:S02]  /*62a0*/  IMAD.U32 R0, RZ, RZ, UR46 ;  /* 0x0000002eff007e24 */ /* 0x000fe4000f8e00ff */
[----:B------:R-:W-:Y:S03]  /*62b0*/  VIADD R148, R148, 0x1 ;  /* 0x0000000194947836 */ /* 0x000fe60000000000 */
[----:B------:R-:W-:Y:S05]  /*62c0*/  PRMT R0, R0, 0x654, R3 ;  /* 0x0000065400007816 */ /* 0x000fea0000000003 */
[----:B------:R1:W2:Y:S04]  /*62d0*/  @P1 LDS.128 R80, [R7+UR44+0x200] ;  /* 0x0002002c07501984 */ /* 0x0002a80008000c00 */
[----:B------:R1:W1:Y:S04]  /*62e0*/  @P1 LDS.128 R84, [R6+0x200] ;  /* 0x0002000006541984 */ /* 0x0002680000000c00 */
[----:B------:R1:W1:Y:S04]  /*62f0*/  @P1 LDS.128 R92, [R4+0x200] ;  /* 0x00020000045c1984 */ /* 0x0002680000000c00 */
[----:B------:R1:W1:Y:S01]  /*6300*/  @P1 LDS.128 R96, [R2+0x200] ;  /* 0x0002000002601984 */ /* 0x0002620000000c00 */
[C---:B------:R-:W-:Y:S01]  /*6310*/  ISETP.NE.AND P1, PT, R148.reuse, 0x2, PT ;  /* 0x000000029400780c */ /* 0x040fe20003f25270 */
[----:B------:R-:W-:Y:S01]  /*6320*/  @!PT LDS RZ, [RZ] ;  /* 0x00000000fffff984 */ /* 0x000fe20000000800 */
[----:B------:R-:W-:Y:S01]  /*6330*/  @!PT LDS RZ, [RZ] ;  /* 0x00000000fffff984 */ /* 0x000fe20000000800 */
[----:B------:R-:W-:Y:S01]  /*6340*/  @!PT LDS RZ, [RZ] ;  /* 0x00000000fffff984 */ /* 0x000fe20000000800 */
[----:B------:R-:W-:Y:S01]  /*6350*/  @!PT LDS RZ, [RZ] ;  /* 0x00000000fffff984 */ /* 0x000fe20000000800 */
[----:B------:R5:W-:Y:S06]  /*6360*/  MEMBAR.ALL.CTA ;  /* 0x0000000000007992 */ /* 0x000bec0000008000 */
[----:B-----5:R-:W5:Y:S01]  /*6370*/  FENCE.VIEW.ASYNC.S ;  /* 0x00000000000073c6 */ /* 0x020f620000000000 */
[----:B------:R-:W-:Y:S02]  /*6380*/  SEL R3, RZ, 0x1, P1 ;  /* 0x00000001ff037807 */ /* 0x000fe40000800000 */
[----:B------:R-:W-:Y:S02]  /*6390*/  SEL R148, R148, RZ, P1 ;  /* 0x000000ff94947207 */ /* 0x000fe40000800000 */
[----:B------:R-:W-:Y:S01]  /*63a0*/  LOP3.LUT R146, R146, R3, RZ, 0x3c, !PT ;  /* 0x0000000392927212 */ /* 0x000fe200078e3cff */
[----:B-----5:R1:W-:Y:S06]  /*63b0*/  SYNCS.ARRIVE.TRANS64.RED.A1T0 RZ, [R0+URZ], RZ ;  /* 0x000000ff00ff79a7 */ /* 0x0203ec00081004ff */
.L_x_106:
[----:B------:R-:W-:Y:S05]  /*63c0*/  BSYNC B1 ;  /* 0x0000000000017941 */ /* 0x000fea0003800000 */
.L_x_105:
[----:B-1----:R-:W-:Y:S04]  /*63d0*/  SHF.R.U32.HI R0, RZ, 0x15, R71 ;  /* 0x00000015ff007819 */ /* 0x002fe80000011647 */
[----:B------:R-:W-:Y:S01]  /*63e0*/  LOP3.LUT P1, RZ, R0, 0x3, R141, 0x48, !PT ;  /* 0x0000000300ff7812 */ /* 0x000fe2000782488d */
[----:B------:R-:W-:Y:S01]  /*63f0*/  @!UPT UIADD3 URZ, UPT, UPT, URZ, URZ, URZ ;  /* 0x000000fffffff290 */ /* 0x000fe2000fffe0ff */
[----:B----4-:R-:W-:Y:S11]  /*6400*/  @P0 BRA `(.L_x_110) ;  /* 0x0000000000080947 */ /* 0x010ff60003800000 */
[----:B------:R-:W1:Y:S02]  /*6410*/  SYNCS.PHASECHK.TRANS64.TRYWAIT P0, [R144+URZ+0xa0], R5 ;  /* 0x0000a005900075a7 */ /* 0x000e6400080011ff */
[----:B-1----:R-:W-:Y:S05]  /*6420*/  @!P0 BRA `(.L_x_111) ;  /* 0x0000003400688947 */ /* 0x002fea0003800000 */
.L_x_110:
[----:B------:R-:W-:Y:S05]  /*6430*/  @!P1 BRA `(.L_x_112) ;  /* 0x0000000000409947 */ /* 0x000fea0003800000 */
[----:B------:R-:W1:Y:S01]  /*6440*/  LDCU.64 UR8, c[0x4][0x70] ;  /* 0x01000e00ff0877ac */ /* 0x000e620008000a00 */
[----:B------:R-:W-:Y:S01]  /*6450*/  MOV R3, 0x0 ;  /* 0x0000000000037802 */ /* 0x000fe20000000f00 */
[----:B------:R-:W-:Y:S02]  /*6460*/  HFMA2 R12, -RZ, RZ, 0, 5.9604644775390625e-08 ;  /* 0x00000001ff0c7431 */ /* 0x000fe400000001ff */
[----:B------:R-:W-:Y:S02]  /*6470*/  IMAD.MOV.U32 R8, RZ, RZ, 0x192 ;  /* 0x00000192ff087424 */ /* 0x000fe400078e00ff */
[----:B------:R-:W-:Y:S01]  /*6480*/  IMAD.MOV.U32 R13, RZ, RZ, RZ ;  /* 0x000000ffff0d7224 */ /* 0x000fe200078e00ff */
[----:B------:R-:W4:Y:S01]  /*6490*/  LDCU.64 UR6, c[0x4][0x78] ;  /* 0x01000f00ff0677ac */ /* 0x000f220008000a00 */
[----:B------:R-:W2:Y:S01]  /*64a0*/  LDC.64 R2, c[0x4][R3] ;  /* 0x0100000003027b82 */ /* 0x000ea20000000a00 */
[----:B------:R-:W5:Y:S01]  /*64b0*/  LDCU.64 UR4, c[0x4][0x10] ;  /* 0x01000200ff0477ac */ /* 0x000f620008000a00 */
[----:B-1----:R-:W-:Y:S01]  /*64c0*/  MOV R5, UR9 ;  /* 0x0000000900057c02 */ /* 0x002fe20008000f00 */
[----:B------:R-:W-:Y:S01]  /*64d0*/  IMAD.U32 R4, RZ, RZ, UR8 ;  /* 0x00000008ff047e24 */ /* 0x000fe2000f8e00ff */
[----:B----4-:R-:W-:Y:S01]  /*64e0*/  MOV R7, UR7 ;  /* 0x0000000700077c02 */ /* 0x010fe20008000f00 */
[----:B------:R-:W-:Y:S01]  /*64f0*/  IMAD.U32 R6, RZ, RZ, UR6 ;  /* 0x00000006ff067e24 */ /* 0x000fe2000f8e00ff */
[----:B-----5:R-:W-:Y:S01]  /*6500*/  MOV R11, UR5 ;  /* 0x00000005000b7c02 */ /* 0x020fe20008000f00 */
[----:B------:R-:W-:Y:S02]  /*6510*/  IMAD.U32 R10, RZ, RZ, UR4 ;  /* 0x00000004ff0a7e24 */ /* 0x000fe4000f8e00ff */
[----:B------:R-:W-:Y:S07]  /*6520*/  LEPC R20, `(.L_x_112) ;  /* 0x000000001014794e */ /* 0x000fee0000000000 */
[----:B--23--:R-:W-:Y:S05]  /*6530*/  CALL.ABS.NOINC R2 ;  /* 0x0000000002007343 */ /* 0x00cfea0003c00000 */
.L_x_112:
[----:B--2---:R-:W-:Y:S01]  /*6540*/  SHF.L.U32 R75, R80, 0x10, RZ ;  /* 0x00000010504b7819 */ /* 0x004fe200000006ff */
[----:B------:R-:W-:Y:S05]  /*6550*/  WARPSYNC.ALL ;  /* 0x0000000000007948 */ /* 0x000fea0003800000 */
[----:B------:R-:W-:Y:S01]  /*6560*/  R2UR UR4, R71 ;  /* 0x00000000470472ca */ /* 0x000fe200000e0000 */
[----:B------:R-:W-:Y:S01]  /*6570*/  BSSY.RECONVERGENT B0, `(.L_x_113) ;  /* 0x0000121000007945 */ /* 0x000fe20003800200 */
[----:B------:R-:W-:Y:S02]  /*6580*/  ISETP.NE.AND P6, PT, R88, RZ, PT ;  /* 0x000000ff5800720c */ /* 0x000fe40003fc5270 */
[----:B------:R-:W-:Y:S02]  /*6590*/  IADD3 R113, PT, PT, R135, UR44, RZ ;  /* 0x0000002c87717c10 */ /* 0x000fe4000fffe0ff */
[----:B------:R-:W-:Y:S02]  /*65a0*/  SHF.L.U32 R112, R150, 0x4, RZ ;  /* 0x0000000496707819 */ /* 0x000fe400000006ff */
[-C--:B------:R-:W-:Y:S02]  /*65b0*/  IADD3 R157, PT, PT, R152, R113.reuse, RZ ;  /* 0x00000071989d7210 */ /* 0x080fe40007ffe0ff */
[----:B------:R-:W-:Y:S02]  /*65c0*/  IADD3 R156, PT, PT, R151, R113, RZ ;  /* 0x00000071979c7210 */ /* 0x000fe40007ffe0ff */
[----:B------:R-:W-:Y:S01]  /*65d0*/  IADD3 R155, PT, PT, R113, R112, RZ ;  /* 0x00000070719b7210 */ /* 0x000fe20007ffe0ff */
[----:B-1----:R-:W3:Y:S01]  /*65e0*/  LDTM.x64 R4, tmem[UR4] ;  /* 0x00000004000479ee */ /* 0x002ee20008340000 */
[C---:B------:R-:W-:Y:S02]  /*65f0*/  PRMT R73, R80.reuse, 0x8880, RZ ;  /* 0x0000888050497816 */ /* 0x040fe400000000ff */
[----:B------:R-:W-:Y:S02]  /*6600*/  SHF.R.S32.HI R75, RZ, 0x18, R75 ;  /* 0x00000018ff4b7819 */ /* 0x000fe4000001144b */
[----:B------:R-:W-:Y:S02]  /*6610*/  SHF.R.S32.HI R76, RZ, 0x18, R81 ;  /* 0x00000018ff4c7819 */ /* 0x000fe40000011451 */
[----:B------:R-:W-:Y:S02]  /*6620*/  SHF.L.U32 R74, R80, 0x8, RZ ;  /* 0x00000008504a7819 */ /* 0x000fe400000006ff */
[----:B------:R-:W-:Y:S02]  /*6630*/  SHF.L.U32 R77, R81, 0x8, RZ ;  /* 0x00000008514d7819 */ /* 0x000fe400000006ff */
[----:B------:R-:W-:Y:S02]  /*6640*/  SHF.R.S32.HI R74, RZ, 0x18, R74 ;  /* 0x00000018ff4a7819 */ /* 0x000fe4000001144a */
[----:B------:R-:W-:Y:S02]  /*6650*/  SHF.R.S32.HI R77, RZ, 0x18, R77 ;  /* 0x00000018ff4d7819 */ /* 0x000fe4000001144d */
[----:B------:R-:W-:Y:S02]  /*6660*/  ISETP.NE.AND P0, PT, R154, RZ, PT ;  /* 0x000000ff9a00720c */ /* 0x000fe40003f05270 */
[----:B------:R-:W-:Y:S02]  /*6670*/  LEA R114, R148, UR44, 0x3 ;  /* 0x0000002c94727c11 */ /* 0x000fe4000f8e18ff */
[----:B------:R-:W-:Y:S01]  /*6680*/  @P6 SHF.L.U32 R115, R146, 0x1f, RZ ;  /* 0x0000001f92736819 */ /* 0x000fe200000006ff */
[C---:B---3--:R-:W-:Y:S02]  /*6690*/  IMAD R0, R70.reuse, R4, RZ ;  /* 0x0000000446007224 */ /* 0x048fe400078e02ff */
[C---:B------:R-:W-:Y:S02]  /*66a0*/  IMAD R2, R70.reuse, R5, RZ ;  /* 0x0000000546027224 */ /* 0x040fe400078e02ff */
[----:B------:R-:W-:Y:S02]  /*66b0*/  IMAD R3, R70, R6, RZ ;  /* 0x0000000646037224 */ /* 0x000fe400078e02ff */
[-C--:B------:R-:W-:Y:S01]  /*66c0*/  IMAD R0, R73, R72.reuse, R0 ;  /* 0x0000004849007224 */ /* 0x080fe200078e0200 */
[----:B------:R-:W-:Y:S01]  /*66d0*/  SHF.R.S32.HI R73, RZ, 0x18, R80 ;  /* 0x00000018ff497819 */ /* 0x000fe20000011450 */
[-C--:B------:R-:W-:Y:S01]  /*66e0*/  IMAD R2, R75, R72.reuse, R2 ;  /* 0x000000484b027224 */ /* 0x080fe200078e0202 */
[C---:B------:R-:W-:Y:S01]  /*66f0*/  PRMT R75, R81.reuse, 0x8880, RZ ;  /* 0x00008880514b7816 */ /* 0x040fe200000000ff */
[----:B------:R-:W-:Y:S01]  /*6700*/  IMAD R3, R74, R72, R3 ;  /* 0x000000484a037224 */ /* 0x000fe200078e0203 */
[----:B------:R-:W-:Y:S01]  /*6710*/  SHF.L.U32 R74, R81, 0x10, RZ ;  /* 0x00000010514a7819 */ /* 0x000fe200000006ff */
[C---:B------:R-:W-:Y:S02]  /*6720*/  IMAD R7, R70.reuse, R7, RZ ;  /* 0x0000000746077224 */ /* 0x040fe400078e02ff */
[C---:B------:R-:W-:Y:S01]  /*6730*/  IMAD R4, R70.reuse, R8, RZ ;  /* 0x0000000846047224 */ /* 0x040fe200078e02ff */
[----:B------:R-:W-:Y:S01]  /*6740*/  SHF.R.S32.HI R74, RZ, 0x18, R74 ;  /* 0x00000018ff4a7819 */ /* 0x000fe2000001144a */
[----:B------:R-:W-:Y:S02]  /*6750*/  IMAD R5, R70, R9, RZ ;  /* 0x0000000946057224 */ /* 0x000fe400078e02ff */
[-C--:B------:R-:W-:Y:S01]  /*6760*/  IMAD R7, R73, R72.reuse, R7 ;  /* 0x0000004849077224 */ /* 0x080fe200078e0207 */
[C---:B------:R-:W-:Y:S01]  /*6770*/  PRMT R73, R82.reuse, 0x8880, RZ ;  /* 0x0000888052497816 */ /* 0x040fe200000000ff */
[----:B------:R-:W-:Y:S01]  /*6780*/  IMAD R4, R75, R72, R4 ;  /* 0x000000484b047224 */ /* 0x000fe200078e0204 */
[----:B------:R-:W-:Y:S01]  /*6790*/  SHF.L.U32 R75, R82, 0x8, RZ ;  /* 0x00000008524b7819 */ /* 0x000fe200000006ff */
[----:B------:R-:W-:Y:S01]  /*67a0*/  IMAD R6, R70, R10, RZ ;  /* 0x0000000a46067224 */ /* 0x000fe200078e02ff */
[----:B------:R-:W-:Y:S01]  /*67b0*/  I2IP.S8.S32.SAT R89, R7, R3, RZ ;  /* 0x0000000307597239 */ /* 0x000fe200000014ff */
[----:B------:R-:W-:Y:S01]  /*67c0*/  IMAD R5, R74, R72, R5 ;  /* 0x000000484a057224 */ /* 0x000fe200078e0205 */
[----:B------:R-:W-:Y:S01]  /*67d0*/  SHF.L.U32 R74, R82, 0x10, RZ ;  /* 0x00000010524a7819 */ /* 0x000fe200000006ff */
[----:B------:R-:W-:Y:S01]  /*67e0*/  IMAD R11, R70, R11, RZ ;  /* 0x0000000b460b7224 */ /* 0x000fe200078e02ff */
[----:B------:R-:W-:Y:S01]  /*67f0*/  I2IP.S8.S32.SAT R88, R2, R0, R89 ;  /* 0x0000000002587239 */ /* 0x000fe20000001459 */
[C---:B------:R-:W-:Y:S01]  /*6800*/  IMAD R8, R70.reuse, R12, RZ ;  /* 0x0000000c46087224 */ /* 0x040fe200078e02ff */
[----:B------:R-:W-:Y:S01]  /*6810*/  SHF.R.S32.HI R74, RZ, 0x18, R74 ;  /* 0x00000018ff4a7819 */ /* 0x000fe2000001144a */
[-C--:B------:R-:W-:Y:S01]  /*6820*/  IMAD R6, R77, R72.reuse, R6 ;  /* 0x000000484d067224 */ /* 0x080fe200078e0206 */
[----:B------:R-:W-:Y:S01]  /*6830*/  SHF.R.S32.HI R75, RZ, 0x18, R75 ;  /* 0x00000018ff4b7819 */ /* 0x000fe2000001144b */
[----:B------:R-:W-:Y:S01]  /*6840*/  IMAD R9, R70, R13, RZ ;  /* 0x0000000d46097224 */ /* 0x000fe200078e02ff */
[----:B------:R-:W-:Y:S01]  /*6850*/  SHF.L.U32 R77, R83, 0x8, RZ ;  /* 0x00000008534d7819 */ /* 0x000fe200000006ff */
[-C--:B------:R-:W-:Y:S01]  /*6860*/  IMAD R11, R76, R72.reuse, R11 ;  /* 0x000000484c0b7224 */ /* 0x080fe200078e020b */
[----:B------:R-:W-:Y:S01]  /*6870*/  SHF.R.S32.HI R76, RZ, 0x18, R83 ;  /* 0x00000018ff4c7819 */ /* 0x000fe20000011453 */
[----:B------:R-:W-:Y:S01]  /*6880*/  IMAD R8, R73, R72, R8 ;  /* 0x0000004849087224 */ /* 0x000fe200078e0208 */
[----:B------:R-:W-:Y:S01]  /*6890*/  SHF.R.S32.HI R73, RZ, 0x18, R82 ;  /* 0x00000018ff497819 */ /* 0x000fe20000011452 */
[----:B------:R-:W-:Y:S01]  /*68a0*/  IMAD R10, R70, R14, RZ ;  /* 0x0000000e460a7224 */ /* 0x000fe200078e02ff */
[----:B------:R-:W-:Y:S01]  /*68b0*/  I2IP.S8.S32.SAT R90, R11, R6, RZ ;  /* 0x000000060b5a7239 */ /* 0x000fe200000014ff */
[----:B------:R-:W-:Y:S01]  /*68c0*/  IMAD R9, R74, R72, R9 ;  /* 0x000000484a097224 */ /* 0x000fe200078e0209 */
[----:B------:R-:W-:Y:S01]  /*68d0*/  SHF.R.S32.HI R77, RZ, 0x18, R77 ;  /* 0x00000018ff4d7819 */ /* 0x000fe2000001144d */
[----:B------:R-:W-:Y:S01]  /*68e0*/  IMAD.U32 R74, R83, 0x10000, RZ ;  /* 0x00010000534a7824 */ /* 0x000fe200078e00ff */
[----:B------:R-:W-:Y:S01]  /*68f0*/  I2IP.S8.S32.SAT R89, R5, R4, R90 ;  /* 0x0000000405597239 */ /* 0x000fe2000000145a */
[C---:B------:R-:W-:Y:S02]  /*6900*/  IMAD R15, R70.reuse, R15, RZ ;  /* 0x0000000f460f7224 */ /* 0x040fe400078e02ff */
[----:B------:R-:W-:Y:S01]  /*6910*/  IMAD R10, R75, R72, R10 ;  /* 0x000000484b0a7224 */ /* 0x000fe200078e020a */
[----:B------:R-:W-:Y:S01]  /*6920*/  PRMT R75, R83, 0x8880, RZ ;  /* 0x00008880534b7816 */ /* 0x000fe200000000ff */
        /* <DEDUP_REMOVED lines=11> */
[C---:B------:R-:W-:Y:S01]  /*69e0*/  IMAD R19, R70.reuse, R19, RZ ;  /* 0x0000001346137224 */ /* 0x040fe200078e02ff */
[----:B------:R-:W-:Y:S01]  /*69f0*/  I2IP.S8.S32.SAT R90, R9, R8, R90 ;  /* 0x00000008095a7239 */ /* 0x000fe2000000145a */
[C---:B------:R-:W-:Y:S01]  /*6a00*/  IMAD R16, R70.reuse, R20, RZ ;  /* 0x0000001446107224 */ /* 0x040fe200078e02ff */
[----:B------:R-:W-:Y:S01]  /*6a10*/  SHF.R.S32.HI R74, RZ, 0x18, R74 ;  /* 0x00000018ff4a7819 */ /* 0x000fe2000001144a */
[-C--:B------:R-:W-:Y:S01]  /*6a20*/  IMAD R14, R77, R72.reuse, R14 ;  /* 0x000000484d0e7224 */ /* 0x080fe200078e020e */
[----:B------:R-:W-:Y:S01]  /*6a30*/  SHF.R.S32.HI R75, RZ, 0x18, R75 ;  /* 0x00000018ff4b7819 */ /* 0x000fe2000001144b */
[----:B------:R-:W-:Y:S01]  /*6a40*/  IMAD R17, R70, R21, RZ ;  /* 0x0000001546117224 */ /* 0x000fe200078e02ff */
[----:B------:R-:W-:Y:S01]  /*6a50*/  SHF.L.U32 R77, R85, 0x8, RZ ;  /* 0x00000008554d7819 */ /* 0x000fe200000006ff */
[----:B------:R-:W-:Y:S01]  /*6a60*/  IMAD R19, R76, R72, R19 ;  /* 0x000000484c137224 */ /* 0x000fe200078e0213 */
[----:B------:R-:W-:Y:S01]  /*6a70*/  SHF.R.S32.HI R76, RZ, 0x18, R85 ;  /* 0x00000018ff4c7819 */ /* 0x000fe20000011455 */
[----:B------:R-:W-:Y:S01]  /*6a80*/  IMAD R18, R70, R22, RZ ;  /* 0x0000001646127224 */ /* 0x000fe200078e02ff */
[----:B------:R-:W-:Y:S01]  /*6a90*/  SHF.R.S32.HI R77, RZ, 0x18, R77 ;  /* 0x00000018ff4d7819 */ /* 0x000fe2000001144d */
[----:B------:R-:W-:Y:S01]  /*6aa0*/  IMAD R16, R73, R72, R16 ;  /* 0x0000004849107224 */ /* 0x000fe200078e0210 */
[----:B------:R-:W-:Y:S01]  /*6ab0*/  I2IP.S8.S32.SAT R91, R19, R14, RZ ;  /* 0x0000000e135b7239 */ /* 0x000fe200000014ff */
[-C--:B------:R-:W-:Y:S01]  /*6ac0*/  IMAD R17, R74, R72.reuse, R17 ;  /* 0x000000484a117224 */ /* 0x080fe200078e0211 */
[----:B------:R-:W-:Y:S01]  /*6ad0*/  SHF.L.U32 R74, R85, 0x10, RZ ;  /* 0x00000010554a7819 */ /* 0x000fe200000006ff */
[C---:B------:R-:W-:Y:S01]  /*6ae0*/  IMAD R23, R70.reuse, R23, RZ ;  /* 0x0000001746177224 */ /* 0x040fe200078e02ff */
[----:B------:R-:W-:Y:S01]  /*6af0*/  SHF.R.S32.HI R73, RZ, 0x18, R84 ;  /* 0x00000018ff497819 */ /* 0x000fe20000011454 */
[----:B------:R-:W-:Y:S01]  /*6b00*/  IMAD R18, R75, R72, R18 ;  /* 0x000000484b127224 */ /* 0x000fe200078e0212 */
[----:B------:R-:W-:Y:S01]  /*6b10*/  PRMT R75, R85, 0x8880, RZ ;  /* 0x00008880554b7816 */ /* 0x000fe200000000ff */
[C---:B------:R-:W-:Y:S01]  /*6b20*/  IMAD R20, R70.reuse, R24, RZ ;  /* 0x0000001846147224 */ /* 0x040fe200078e02ff */
[----:B------:R-:W-:Y:S01]  /*6b30*/  SHF.R.S32.HI R74, RZ, 0x18, R74 ;  /* 0x00000018ff4a7819 */ /* 0x000fe2000001144a */
[----:B------:R-:W-:Y:S01]  /*6b40*/  IMAD R21, R70, R25, RZ ;  /* 0x0000001946157224 */ /* 0x000fe200078e02ff */
[----:B------:R-:W-:Y:S01]  /*6b50*/  I2IP.S8.S32.SAT R91, R13, R12, R91 ;  /* 0x0000000c0d5b7239 */ /* 0x000fe2000000145b */
[-C--:B------:R-:W-:Y:S01]  /*6b60*/  IMAD R23, R73, R72.reuse, R23 ;  /* 0x0000004849177224 */ /* 0x080fe200078e0217 */
[C---:B------:R-:W-:Y:S01]  /*6b70*/  PRMT R73, R86.reuse, 0x8880, RZ ;  /* 0x0000888056497816 */ /* 0x040fe200000000ff */
[-C--:B------:R-:W-:Y:S01]  /*6b80*/  IMAD R20, R75, R72.reuse, R20 ;  /* 0x000000484b147224 */ /* 0x080fe200078e0214 */
[----:B------:R-:W-:Y:S01]  /*6b90*/  SHF.L.U32 R75, R86, 0x8, RZ ;  /* 0x00000008564b7819 */ /* 0x000fe200000006ff */
[----:B------:R-:W-:Y:S01]  /*6ba0*/  IMAD R21, R74, R72, R21 ;  /* 0x000000484a157224 */ /* 0x000fe200078e0215 */
[----:B------:R1:W-:Y:S01]  /*6bb0*/  STS.128 [R135+UR44+0x4200], R88 ;  /* 0x0042005887007988 */ /* 0x0003e20008000c2c */
[----:B------:R-:W-:Y:S01]  /*6bc0*/  IMAD R22, R70, R26, RZ ;  /* 0x0000001a46167224 */ /* 0x000fe200078e02ff */
[----:B------:R-:W-:Y:S01]  /*6bd0*/  I2IP.S8.S32.SAT R100, R23, R18, RZ ;  /* 0x0000001217647239 */ /* 0x000fe200000014ff */
[----:B------:R-:W-:Y:S01]  /*6be0*/  IMAD.U32 R74, R86, 0x10000, RZ ;  /* 0x00010000564a7824 */ /* 0x000fe200078e00ff */
[----:B------:R-:W-:Y:S01]  /*6bf0*/  SHF.R.S32.HI R75, RZ, 0x18, R75 ;  /* 0x00000018ff4b7819 */ /* 0x000fe2000001144b */
[C---:B------:R-:W-:Y:S01]  /*6c00*/  IMAD R27, R70.reuse, R27, RZ ;  /* 0x0000001b461b7224 */ /* 0x040fe200078e02ff */
[----:B------:R-:W-:Y:S01]  /*6c10*/  I2IP.S8.S32.SAT R100, R17, R16, R100 ;  /* 0x0000001011647239 */ /* 0x000fe20000001464 */
[C---:B------:R-:W-:Y:S01]  /*6c20*/  IMAD R24, R70.reuse, R28, RZ ;  /* 0x0000001c46187224 */ /* 0x040fe200078e02ff */
[----:B------:R-:W-:Y:S01]  /*6c30*/  SHF.R.S32.HI R74, RZ, 0x18, R74 ;  /* 0x00000018ff4a7819 */ /* 0x000fe2000001144a */
[-C--:B------:R-:W-:Y:S01]  /*6c40*/  IMAD R22, R77, R72.reuse, R22 ;  /* 0x000000484d167224 */ /* 0x080fe200078e0216 */
[----:B------:R-:W-:Y:S01]  /*6c50*/  SHF.L.U32 R77, R87, 0x8, RZ ;  /* 0x00000008574d7819 */ /* 0x000fe200000006ff */
[----:B------:R-:W-:Y:S02]  /*6c60*/  IMAD R25, R70, R29, RZ ;  /* 0x0000001d46197224 */ /* 0x000fe400078e02ff */
        /* <DEDUP_REMOVED lines=33> */
[----:B------:R-:W-:Y:S01]  /*6e80*/  PRMT R76, R93, 0x8880, RZ ;  /* 0x000088805d4c7816 */ /* 0x000fe200000000ff */
[C---:B------:R-:W-:Y:S02]  /*6e90*/  IMAD R34, R70.reuse, R38, RZ ;  /* 0x0000002646227224 */ /* 0x040fe400078e02ff */
[----:B------:R-:W-:Y:S01]  /*6ea0*/  IMAD R32, R73, R72, R32 ;  /* 0x0000004849207224 */ /* 0x000fe200078e0220 */
[----:B------:R-:W-:Y:S01]  /*6eb0*/  SHF.R.S32.HI R73, RZ, 0x18, R92 ;  /* 0x00000018ff497819 */ /* 0x000fe2000001145c */
[----:B------:R-:W-:Y:S01]  /*6ec0*/  IMAD R39, R70, R39, RZ ;  /* 0x0000002746277224 */ /* 0x000fe200078e02ff */
[----:B------:R-:W-:Y:S01]  /*6ed0*/  I2IP.S8.S32.SAT R103, R35, R30, RZ ;  /* 0x0000001e23677239 */ /* 0x000fe200000014ff */
[-C--:B------:R-:W-:Y:S02]  /*6ee0*/  IMAD R33, R74, R72.reuse, R33 ;  /* 0x000000484a217224 */ /* 0x080fe400078e0221 */
[----:B------:R-:W-:Y:S01]  /*6ef0*/  IMAD R34, R75, R72, R34 ;  /* 0x000000484b227224 */ /* 0x000fe200078e0222 */
[----:B------:R-:W-:Y:S01]  /*6f00*/  I2IP.S8.S32.SAT R103, R29, R28, R103 ;  /* 0x0000001c1d677239 */ /* 0x000fe20000001467 */
[C---:B------:R-:W-:Y:S01]  /*6f10*/  IMAD.U32 R74, R93.reuse, 0x10000, RZ ;  /* 0x000100005d4a7824 */ /* 0x040fe200078e00ff */
[----:B------:R-:W-:Y:S01]  /*6f20*/  SHF.L.U32 R75, R93, 0x8, RZ ;  /* 0x000000085d4b7819 */ /* 0x000fe200000006ff */
[----:B------:R-:W-:Y:S01]  /*6f30*/  IMAD R39, R73, R72, R39 ;  /* 0x0000004849277224 */ /* 0x000fe200078e0227 */
[----:B------:R-:W-:Y:S01]  /*6f40*/  MOV R73, R76 ;  /* 0x0000004c00497202 */ /* 0x000fe20000000f00 */
[C---:B------:R-:W-:Y:S01]  /*6f50*/  IMAD R36, R70.reuse, R40, RZ ;  /* 0x0000002846247224 */ /* 0x040fe200078e02ff */
[----:B------:R-:W-:Y:S01]  /*6f60*/  SHF.R.S32.HI R74, RZ, 0x18, R74 ;  /* 0x00000018ff4a7819 */ /* 0x000fe2000001144a */
[C---:B------:R-:W-:Y:S01]  /*6f70*/  IMAD R37, R70.reuse, R41, RZ ;  /* 0x0000002946257224 */ /* 0x040fe200078e02ff */
[----:B------:R-:W-:Y:S01]  /*6f80*/  SHF.R.S32.HI R75, RZ, 0x18, R75 ;  /* 0x00000018ff4b7819 */ /* 0x000fe2000001144b */
[----:B------:R-:W-:Y:S01]  /*6f90*/  IMAD R38, R70, R42, RZ ;  /* 0x0000002a46267224 */ /* 0x000fe200078e02ff */
[----:B------:R1:W-:Y:S01]  /*6fa0*/  STS.128 [R157+0x4200], R100 ;  /* 0x004200649d007388 */ /* 0x0003e20000000c00 */
[----:B------:R-:W-:Y:S01]  /*6fb0*/  IMAD R36, R73, R72, R36 ;  /* 0x0000004849247224 */ /* 0x000fe200078e0224 */
[----:B------:R-:W-:Y:S01]  /*6fc0*/  I2IP.S8.S32.SAT R104, R39, R34, RZ ;  /* 0x0000002227687239 */ /* 0x000fe200000014ff */
[-C--:B------:R-:W-:Y:S01]  /*6fd0*/  IMAD R37, R74, R72.reuse, R37 ;  /* 0x000000484a257224 */ /* 0x080fe200078e0225 */
[----:B------:R-:W-:Y:S01]  /*6fe0*/  SHF.R.S32.HI R76, RZ, 0x18, R93 ;  /* 0x00000018ff4c7819 */ /* 0x000fe2000001145d */
[----:B------:R-:W-:Y:S01]  /*6ff0*/  IMAD R43, R70, R43, RZ ;  /* 0x0000002b462b7224 */ /* 0x000fe200078e02ff */
[C---:B------:R-:W-:Y:S01]  /*7000*/  SHF.L.U32 R74, R94.reuse, 0x10, RZ ;  /* 0x000000105e4a7819 */ /* 0x040fe200000006ff */
[----:B------:R-:W-:Y:S01]  /*7010*/  IMAD R38, R75, R72, R38 ;  /* 0x000000484b267224 */ /* 0x000fe200078e0226 */
[----:B------:R-:W-:Y:S01]  /*7020*/  PRMT R73, R94, 0x8880, RZ ;  /* 0x000088805e497816 */ /* 0x000fe200000000ff */
[----:B------:R-:W-:Y:S01]  /*7030*/  IMAD R40, R70, R44, RZ ;  /* 0x0000002c46287224 */ /* 0x000fe200078e02ff */
[----:B------:R-:W-:Y:S01]  /*7040*/  SHF.L.U32 R75, R94, 0x8, RZ ;  /* 0x000000085e4b7819 */ /* 0x000fe200000006ff */
[----:B------:R-:W-:Y:S01]  /*7050*/  IMAD R41, R70, R45, RZ ;  /* 0x0000002d46297224 */ /* 0x000fe200078e02ff */
[----:B------:R-:W-:Y:S01]  /*7060*/  SHF.R.S32.HI R74, RZ, 0x18, R74 ;  /* 0x00000018ff4a7819 */ /* 0x000fe2000001144a */
[----:B------:R-:W-:Y:S01]  /*7070*/  IMAD R43, R76, R72, R43 ;  /* 0x000000484c2b7224 */ /* 0x000fe200078e022b */
[----:B------:R-:W-:Y:S01]  /*7080*/  SHF.R.S32.HI R75, RZ, 0x18, R75 ;  /* 0x00000018ff4b7819 */ /* 0x000fe2000001144b */
[C---:B------:R-:W-:Y:S01]  /*7090*/  IMAD R42, R70.reuse, R46, RZ ;  /* 0x0000002e462a7224 */ /* 0x040fe200078e02ff */
[----:B------:R-:W-:Y:S01]  /*70a0*/  I2IP.S8.S32.SAT R104, R33, R32, R104 ;  /* 0x0000002021687239 */ /* 0x000fe20000001468 */
[----:B------:R-:W-:Y:S01]  /*70b0*/  IMAD R40, R73, R72, R40 ;  /* 0x0000004849287224 */ /* 0x000fe200078e0228 */
[----:B------:R-:W-:Y:S01]  /*70c0*/  SHF.R.S32.HI R76, RZ, 0x18, R94 ;  /* 0x00000018ff4c7819 */ /* 0x000fe2000001145e */
[----:B------:R-:W-:Y:S01]  /*70d0*/  IMAD R47, R70, R47, RZ ;  /* 0x0000002f462f7224 */ /* 0x000fe200078e02ff */
[----:B------:R-:W-:Y:S01]  /*70e0*/  I2IP.S8.S32.SAT R105, R43, R38, RZ ;  /* 0x000000262b697239 */ /* 0x000fe200000014ff */
[-C--:B------:R-:W-:Y:S01]  /*70f0*/  IMAD R41, R74, R72.reuse, R41 ;  /* 0x000000484a297224 */ /* 0x080fe200078e0229 */
[----:B------:R-:W-:Y:S01]  /*7100*/  PRMT R73, R95, 0x8880, RZ ;  /* 0x000088805f497816 */ /* 0x000fe200000000ff */
[-C--:B------:R-:W-:Y:S01]  /*7110*/  IMAD R42, R75, R72.reuse, R42 ;  /* 0x000000484b2a7224 */ /* 0x080fe200078e022a */
[----:B------:R-:W-:Y:S01]  /*7120*/  SHF.L.U32 R74, R95, 0x10, RZ ;  /* 0x000000105f4a7819 */ /* 0x000fe200000006ff */
[----:B------:R-:W-:Y:S01]  /*7130*/  IMAD R47, R76, R72, R47 ;  /* 0x000000484c2f7224 */ /* 0x000fe200078e022f */
[----:B------:R-:W-:Y:S01]  /*7140*/  I2IP.S8.S32.SAT R105, R37, R36, R105 ;  /* 0x0000002425697239 */ /* 0x000fe20000001469 */
[C---:B------:R-:W-:Y:S01]  /*7150*/  IMAD R44, R70.reuse, R48, RZ ;  /* 0x00000030462c7224 */ /* 0x040fe200078e02ff */
[----:B------:R-:W-:Y:S01]  /*7160*/  SHF.R.S32.HI R74, RZ, 0x18, R74 ;  /* 0x00000018ff4a7819 */ /* 0x000fe2000001144a */
[----:B------:R-:W-:Y:S01]  /*7170*/  IMAD.SHL.U32 R76, R95, 0x100, RZ ;  /* 0x000001005f4c7824 */ /* 0x000fe200078e00ff */
[----:B------:R-:W-:Y:S01]  /*7180*/  I2IP.S8.S32.SAT R106, R47, R42, RZ ;  /* 0x0000002a2f6a7239 */ /* 0x000fe200000014ff */
[----:B------:R-:W-:Y:S01]  /*7190*/  IMAD R45, R70, R49, RZ ;  /* 0x00000031462d7224 */ /* 0x000fe200078e02ff */
[----:B------:R-:W-:Y:S01]  /*71a0*/  PRMT R75, R96, 0x8880, RZ ;  /* 0x00008880604b7816 */ /* 0x000fe200000000ff */
[----:B------:R-:W-:Y:S01]  /*71b0*/  IMAD R44, R73, R72, R44 ;  /* 0x00000048492c7224 */ /* 0x000fe200078e022c */
[----:B------:R-:W-:Y:S01]  /*71c0*/  SHF.R.S32.HI R73, RZ, 0x18, R76 ;  /* 0x00000018ff497819 */ /* 0x000fe2000001144c */
[----:B------:R-:W-:Y:S01]  /*71d0*/  IMAD R46, R70, R50, RZ ;  /* 0x00000032462e7224 */ /* 0x000fe200078e02ff */
[----:B------:R-:W-:Y:S01]  /*71e0*/  I2IP.S8.S32.SAT R106, R41, R40, R106 ;  /* 0x00000028296a7239 */ /* 0x000fe2000000146a */
[----:B------:R-:W-:Y:S01]  /*71f0*/  IMAD R45, R74, R72, R45 ;  /* 0x000000484a2d7224 */ /* 0x000fe200078e022d */
[----:B------:R-:W-:Y:S01]  /*7200*/  SHF.R.S32.HI R74, RZ, 0x18, R95 ;  /* 0x00000018ff4a7819 */ /* 0x000fe2000001145f */
[----:B------:R-:W-:Y:S01]  /*7210*/  IMAD R51, R70, R51, RZ ;  /* 0x0000003346337224 */ /* 0x000fe200078e02ff */
[----:B------:R-:W-:Y:S01]  /*7220*/  SHF.L.U32 R76, R96, 0x8, RZ ;  /* 0x00000008604c7819 */ /* 0x000fe200000006ff */
[----:B------:R-:W-:Y:S02]  /*7230*/  IMAD R48, R70, R52, RZ ;  /* 0x0000003446307224 */ /* 0x000fe400078e02ff */
[-C--:B------:R-:W-:Y:S01]  /*7240*/  IMAD R46, R73, R72.reuse, R46 ;  /* 0x00000048492e7224 */ /* 0x080fe200078e022e */
[----:B------:R-:W-:Y:S01]  /*7250*/  SHF.R.S32.HI R73, RZ, 0x18, R77 ;  /* 0x00000018ff497819 */ /* 0x000fe2000001144d */
[-C--:B------:R-:W-:Y:S01]  /*7260*/  IMAD R51, R74, R72.reuse, R51 ;  /* 0x000000484a337224 */ /* 0x080fe200078e0233 */
[----:B------:R-:W-:Y:S01]  /*7270*/  SHF.R.S32.HI R74, RZ, 0x18, R96 ;  /* 0x00000018ff4a7819 */ /* 0x000fe20000011460 */
[----:B------:R-:W-:Y:S01]  /*7280*/  IMAD R49, R70, R53, RZ ;  /* 0x0000003546317224 */ /* 0x000fe200078e02ff */
[----:B------:R-:W-:Y:S01]  /*7290*/  SHF.L.U32 R77, R98, 0x8, RZ ;  /* 0x00000008624d7819 */ /* 0x000fe200000006ff */
[----:B------:R-:W-:Y:S01]  /*72a0*/  IMAD R48, R75, R72, R48 ;  /* 0x000000484b307224 */ /* 0x000fe200078e0230 */
[----:B------:R-:W-:Y:S01]  /*72b0*/  SHF.R.S32.HI R75, RZ, 0x18, R76 ;  /* 0x00000018ff4b7819 */ /* 0x000fe2000001144c */
[C---:B------:R-:W-:Y:S01]  /*72c0*/  IMAD R50, R70.reuse, R54, RZ ;  /* 0x0000003646327224 */ /* 0x040fe200078e02ff */
[----:B------:R-:W-:Y:S01]  /*72d0*/  I2IP.S8.S32.SAT R107, R51, R46, RZ ;  /* 0x0000002e336b7239 */ /* 0x000fe200000014ff */
[C---:B------:R-:W-:Y:S01]  /*72e0*/  IMAD R55, R70.reuse, R55, RZ ;  /* 0x0000003746377224 */ /* 0x040fe200078e02ff */
[----:B------:R-:W-:Y:S01]  /*72f0*/  SHF.L.U32 R76, R97, 0x10, RZ ;  /* 0x00000010614c7819 */ /* 0x000fe200000006ff */
[----:B------:R-:W-:Y:S01]  /*7300*/  IMAD R49, R73, R72, R49 ;  /* 0x0000004849317224 */ /* 0x000fe200078e0231 */
[----:B------:R-:W-:Y:S01]  /*7310*/  PRMT R73, R97, 0x8880, RZ ;  /* 0x0000888061497816 */ /* 0x000fe200000000ff */
[----:B------:R-:W-:Y:S01]  /*7320*/  IMAD R52, R70, R56, RZ ;  /* 0x0000003846347224 */ /* 0x000fe200078e02ff */
[----:B------:R-:W-:Y:S01]  /*7330*/  I2IP.S8.S32.SAT R107, R45, R44, R107 ;  /* 0x0000002c2d6b7239 */ /* 0x000fe2000000146b */
[-C--:B------:R-:W-:Y:S01]  /*7340*/  IMAD R50, R75, R72.reuse, R50 ;  /* 0x000000484b327224 */ /* 0x080fe200078e0232 */
[----:B------:R-:W-:Y:S01]  /*7350*/  PRMT R75, R98, 0x8880, RZ ;  /* 0x00008880624b7816 */ /* 0x000fe200000000ff */
[-C--:B------:R-:W-:Y:S01]  /*7360*/  IMAD R55, R74, R72.reuse, R55 ;  /* 0x000000484a377224 */ /* 0x080fe200078e0237 */
[----:B------:R-:W-:Y:S01]  /*7370*/  SHF.R.S32.HI R74, RZ, 0x18, R76 ;  /* 0x00000018ff4a7819 */ /* 0x000fe2000001144c */
[----:B------:R-:W-:Y:S01]  /*7380*/  IMAD R52, R73, R72, R52 ;  /* 0x0000004849347224 */ /* 0x000fe200078e0234 */
[----:B------:R-:W-:Y:S01]  /*7390*/  SHF.L.U32 R73, R97, 0x8, RZ ;  /* 0x0000000861497819 */ /* 0x000fe200000006ff */
[C---:B------:R-:W-:Y:S01]  /*73a0*/  IMAD R53, R70.reuse, R57, RZ ;  /* 0x0000003946357224 */ /* 0x040fe200078e02ff */
[----:B------:R1:W-:Y:S01]  /*73b0*/  STS.128 [R156+0x4200], R104 ;  /* 0x004200689c007388 */ /* 0x0003e20000000c00 */
[----:B------:R-:W-:Y:S01]  /*73c0*/  IMAD R54, R70, R58, RZ ;  /* 0x0000003a46367224 */ /* 0x000fe200078e02ff */
[----:B------:R-:W-:Y:S01]  /*73d0*/  SHF.R.S32.HI R73, RZ, 0x18, R73 ;  /* 0x00000018ff497819 */ /* 0x000fe20000011449 */
[----:B------:R-:W-:Y:S01]  /*73e0*/  IMAD R53, R74, R72, R53 ;  /* 0x000000484a357224 */ /* 0x000fe200078e0235 */
[----:B------:R-:W-:Y:S01]  /*73f0*/  SHF.L.U32 R76, R98, 0x10, RZ ;  /* 0x00000010624c7819 */ /* 0x000fe200000006ff */
[C---:B------:R-:W-:Y:S01]  /*7400*/  IMAD R59, R70.reuse, R59, RZ ;  /* 0x0000003b463b7224 */ /* 0x040fe200078e02ff */
[----:B------:R-:W-:Y:S01]  /*7410*/  SHF.R.S32.HI R74, RZ, 0x18, R97 ;  /* 0x00000018ff4a7819 */ /* 0x000fe20000011461 */
[C---:B------:R-:W-:Y:S01]  /*7420*/  IMAD R56, R70.reuse, R60, RZ ;  /* 0x0000003c46387224 */ /* 0x040fe200078e02ff */
[----:B------:R-:W-:Y:S01]  /*7430*/  I2IP.S8.S32.SAT R108, R55, R50, RZ ;  /* 0x00000032376c7239 */ /* 0x000fe200000014ff */
[----:B------:R-:W-:Y:S01]  /*7440*/  IMAD R54, R73, R72, R54 ;  /* 0x0000004849367224 */ /* 0x000fe200078e0236 */
[----:B------:R-:W-:Y:S01]  /*7450*/  SHF.R.S32.HI R76, RZ, 0x18, R76 ;  /* 0x00000018ff4c7819 */ /* 0x000fe2000001144c */
[----:B------:R-:W-:Y:S01]  /*7460*/  IMAD R57, R70, R61, RZ ;  /* 0x0000003d46397224 */ /* 0x000fe200078e02ff */
[----:B------:R-:W-:Y:S01]  /*7470*/  I2IP.S8.S32.SAT R108, R49, R48, R108 ;  /* 0x00000030316c7239 */ /* 0x000fe2000000146c */
[----:B------:R-:W-:Y:S01]  /*7480*/  IMAD R59, R74, R72, R59 ;  /* 0x000000484a3b7224 */ /* 0x000fe200078e023b */
[----:B------:R-:W-:Y:S01]  /*7490*/  SHF.R.S32.HI R77, RZ, 0x18, R77 ;  /* 0x00000018ff4d7819 */ /* 0x000fe2000001144d */
[----:B------:R-:W-:Y:S01]  /*74a0*/  IMAD R58, R70, R62, RZ ;  /* 0x0000003e463a7224 */ /* 0x000fe200078e02ff */
[----:B------:R-:W-:Y:S01]  /*74b0*/  SHF.R.S32.HI R73, RZ, 0x18, R98 ;  /* 0x00000018ff497819 */ /* 0x000fe20000011462 */
[----:B------:R-:W-:Y:S01]  /*74c0*/  IMAD R56, R75, R72, R56 ;  /* 0x000000484b387224 */ /* 0x000fe200078e0238 */
[----:B------:R-:W-:Y:S01]  /*74d0*/  I2IP.S8.S32.SAT R109, R59, R54, RZ ;  /* 0x000000363b6d7239 */ /* 0x000fe200000014ff */
[----:B------:R-:W-:Y:S01]  /*74e0*/  IMAD R57, R76, R72, R57 ;  /* 0x000000484c397224 */ /* 0x000fe200078e0239 */
[C---:B------:R-:W-:Y:S01]  /*74f0*/  PRMT R75, R99.reuse, 0x8880, RZ ;  /* 0x00008880634b7816 */ /* 0x040fe200000000ff */
[----:B------:R-:W-:Y:S01]  /*7500*/  IMAD.U32 R74, R99, 0x10000, RZ ;  /* 0x00010000634a7824 */ /* 0x000fe200078e00ff */
[----:B------:R-:W-:Y:S01]  /*7510*/  I2IP.S8.S32.SAT R109, R53, R52, R109 ;  /* 0x00000034356d7239 */ /* 0x000fe2000000146d */
[C---:B------:R-:W-:Y:S01]  /*7520*/  IMAD R63, R70.reuse, R63, RZ ;  /* 0x0000003f463f7224 */ /* 0x040fe200078e02ff */
[----:B------:R-:W-:Y:S01]  /*7530*/  SHF.R.S32.HI R76, RZ, 0x18, R99 ;  /* 0x00000018ff4c7819 */ /* 0x000fe20000011463 */
[----:B------:R-:W-:Y:S01]  /*7540*/  IMAD R58, R77, R72, R58 ;  /* 0x000000484d3a7224 */ /* 0x000fe200078e023a */
[----:B------:R-:W-:Y:S01]  /*7550*/  SHF.L.U32 R77, R99, 0x8, RZ ;  /* 0x00000008634d7819 */ /* 0x000fe200000006ff */
[C---:B------:R-:W-:Y:S01]  /*7560*/  IMAD R60, R70.reuse, R64, RZ ;  /* 0x00000040463c7224 */ /* 0x040fe200078e02ff */
[----:B------:R-:W-:Y:S01]  /*7570*/  SHF.R.S32.HI R74, RZ, 0x18, R74 ;  /* 0x00000018ff4a7819 */ /* 0x000fe2000001144a */
[C---:B------:R-:W-:Y:S01]  /*7580*/  IMAD R61, R70.reuse, R65, RZ ;  /* 0x00000041463d7224 */ /* 0x040fe200078e02ff */
[----:B------:R-:W-:Y:S01]  /*7590*/  SHF.R.S32.HI R77, RZ, 0x18, R77 ;  /* 0x00000018ff4d7819 */ /* 0x000fe2000001144d */
[-C--:B------:R-:W-:Y:S02]  /*75a0*/  IMAD R63, R73, R72.reuse, R63 ;  /* 0x00000048493f7224 */ /* 0x080fe400078e023f */
[----:B------:R-:W-:Y:S02]  /*75b0*/  IMAD R60, R75, R72, R60 ;  /* 0x000000484b3c7224 */ /* 0x000fe400078e023c */
[----:B------:R-:W-:Y:S01]  /*75c0*/  IMAD R62, R70, R66, RZ ;  /* 0x00000042463e7224 */ /* 0x000fe200078e02ff */
[----:B------:R-:W-:Y:S01]  /*75d0*/  I2IP.S8.S32.SAT R110, R63, R58, RZ ;  /* 0x0000003a3f6e7239 */ /* 0x000fe200000014ff */
[----:B------:R-:W-:Y:S02]  /*75e0*/  IMAD R61, R74, R72, R61 ;  /* 0x000000484a3d7224 */ /* 0x000fe400078e023d */
[----:B------:R-:W-:Y:S01]  /*75f0*/  IMAD R67, R70, R67, RZ ;  /* 0x0000004346437224 */ /* 0x000fe200078e02ff */
[----:B------:R-:W-:Y:S01]  /*7600*/  I2IP.S8.S32.SAT R110, R57, R56, R110 ;  /* 0x00000038396e7239 */ /* 0x000fe2000000146e */
[-C--:B------:R-:W-:Y:S02]  /*7610*/  IMAD R62, R77, R72.reuse, R62 ;  /* 0x000000484d3e7224 */ /* 0x080fe400078e023e */
[----:B------:R-:W-:Y:S05]  /*7620*/  IMAD R67, R76, R72, R67 ;  /* 0x000000484c437224 */ /* 0x000fea00078e0243 */
[----:B------:R-:W-:Y:S04]  /*7630*/  I2IP.S8.S32.SAT R111, R67, R62, RZ ;  /* 0x0000003e436f7239 */ /* 0x000fe800000014ff */
[----:B------:R-:W-:Y:S05]  /*7640*/  I2IP.S8.S32.SAT R111, R61, R60, R111 ;  /* 0x0000003c3d6f7239 */ /* 0x000fea000000146f */
[----:B------:R1:W-:Y:S01]  /*7650*/  STS.128 [R155+0x4200], R108 ;  /* 0x0042006c9b007388 */ /* 0x0003e20000000c00 */
[----:B------:R-:W-:Y:S01]  /*7660*/  @!PT LDS RZ, [RZ] ;  /* 0x00000000fffff984 */ /* 0x000fe20000000800 */
[----:B------:R-:W-:Y:S01]  /*7670*/  @!PT LDS RZ, [RZ] ;  /* 0x00000000fffff984 */ /* 0x000fe20000000800 */
[----:B------:R-:W-:Y:S01]  /*7680*/  @!PT LDS RZ, [RZ] ;  /* 0x00000000fffff984 */ /* 0x000fe20000000800 */
[----:B------:R-:W-:Y:S01]  /*7690*/  @!PT LDS RZ, [RZ] ;  /* 0x00000000fffff984 */ /* 0x000fe20000000800 */
[----:B------:R2:W-:Y:S07]  /*76a0*/  MEMBAR.ALL.CTA ;  /* 0x0000000000007992 */ /* 0x0005ee0000008000 */
[----:B--2---:R-:W2:Y:S02]  /*76b0*/  FENCE.VIEW.ASYNC.S ;  /* 0x00000000000073c6 */ /* 0x004ea40000000000 */
[----:B--2---:R-:W-:Y:S06]  /*76c0*/  BAR.SYNC.DEFER_BLOCKING 0x1, 0x80 ;  /* 0x0042000000007b1d */ /* 0x004fec0000010000 */
[----:B------:R-:W-:Y:S05]  /*76d0*/  @P0 BRA `(.L_x_114) ;  /* 0x0000000000280947 */ /* 0x000fea0003800000 */
[----:B------:R-:W2:Y:S01]  /*76e0*/  LDCU.64 UR6, c[0x0][0x348] ;  /* 0x00006900ff0677ac */ /* 0x000ea20008000a00 */
[----:B------:R-:W-:Y:S01]  /*76f0*/  UIADD3 UR4, UPT, UPT, UR44, 0x4200, URZ ;  /* 0x000042002c047890 */ /* 0x000fe2000fffe0ff */
[----:B------:R-:W-:Y:S05]  /*7700*/  UMOV UR51, UR36 ;  /* 0x0000002400337c82 */ /* 0x000fea0008000000 */
[----:B------:R-:W-:Y:S04]  /*7710*/  MOV R153, UR4 ;  /* 0x0000000400997c02 */ /* 0x000fe80008000f00 */
[----:B------:R-:W-:Y:S01]  /*7720*/  R2UR UR48, R153 ;  /* 0x00000000993072ca */ /* 0x000fe200000e0000 */
[----:B--2---:R-:W-:Y:S04]  /*7730*/  UIADD3 UR4, UP0, UPT, UR6, 0x680, URZ ;  /* 0x0000068006047890 */ /* 0x004fe8000ff1e0ff */
[----:B------:R-:W-:Y:S09]  /*7740*/  UIADD3.X UR5, UPT, UPT, URZ, UR7, URZ, UP0, !UPT ;  /* 0x00000007ff057290 */ /* 0x000ff200087fe4ff */
[----:B------:R2:W-:Y:S01]  /*7750*/  UTMASTG.3D [UR48], [UR4] ;  /* 0x00000030040073b5 */ /* 0x0005e20008010000 */
[----:B------:R0:W-:Y:S01]  /*7760*/  UTMACMDFLUSH ;  /* 0x00000000000079b7 */ /* 0x0001e20000000000 */
[----:B--2---:R-:W-:Y:S04]  /*7770*/  DEPBAR.LE SB0, 0x1 ;  /* 0x000080400000791a */ /* 0x004fe80000000000 */
.L_x_114:
[----:B------:R-:W-:Y:S05]  /*7780*/  BSYNC.RECONVERGENT B0 ;  /* 0x0000000000007941 */ /* 0x000fea0003800200 */
.L_x_113:
[----:B------:R-:W-:Y:S06]  /*7790*/  BAR.SYNC.DEFER_BLOCKING 0x1, 0x80 ;  /* 0x0042000000007b1d */ /* 0x000fec0000010000 */
[----:B------:R-:W2:Y:S01]  /*77a0*/  @P6 SYNCS.PHASECHK.TRANS64.TRYWAIT P0, [R114+URZ+0x50], R115 ;  /* 0x00005073720065a7 */ /* 0x000ea200080011ff */
[----:B------:R-:W-:Y:S01]  /*77b0*/  BSSY B1, `(.L_x_115) ;  /* 0x0000023000017945 */ /* 0x000fe20003800000 */
[----:B--2---:R-:W-:Y:S03]  /*77c0*/  @P6 SEL R78, RZ, 0x1, !P0 ;  /* 0x00000001ff4e6807 */ /* 0x004fe60004000000 */
[----:B------:R-:W-:Y:S05]  /*77d0*/  @!P6 BRA `(.L_x_116) ;  /* 0x000000000080e947 */ /* 0x000fea0003800000 */
[----:B------:R-:W-:Y:S01]  /*77e0*/  ISETP.NE.AND P1, PT, R79, RZ, PT ;  /* 0x000000ff4f00720c */ /* 0x000fe20003f25270 */
[----:B------:R-:W-:Y:S01]  /*77f0*/  BSSY B0, `(.L_x_117) ;  /* 0x000000a000007945 */ /* 0x000fe20003800000 */
[----:B------:R-:W-:Y:S11]  /*7800*/  ISETP.NE.AND P0, PT, R78, RZ, PT ;  /* 0x000000ff4e00720c */ /* 0x000ff60003f05270 */
[----:B------:R-:W-:Y:S04]  /*7810*/  @P1 IMAD R113, R148, 0x2000, R113 ;  /* 0x0000200094711824 */ /* 0x000fe800078e0271 */
[--C-:B------:R-:W-:Y:S01]  /*7820*/  @P1 IMAD.IADD R112, R112, 0x1, R113.reuse ;  /* 0x0000000170701824 */ /* 0x100fe200078e0271 */
[----:B------:R-:W-:Y:S01]  /*7830*/  @P1 IADD3 R2, PT, PT, R152, R113, RZ ;  /* 0x0000007198021210 */ /* 0x000fe20007ffe0ff */
[----:B------:R-:W-:Y:S01]  /*7840*/  @P1 IMAD.IADD R0, R151, 0x1, R113 ;  /* 0x0000000197001824 */ /* 0x000fe200078e0271 */
[----:B------:R-:W-:Y:S06]  /*7850*/  @P0 BRA `(.L_x_118) ;  /* 0x00000000000c0947 */ /* 0x000fec0003800000 */
[----:B------:R-:W-:Y:S04]  /*7860*/  SHF.L.U32 R3, R146, 0x1f, RZ ;  /* 0x0000001f92037819 */ /* 0x000fe800000006ff */
[----:B------:R-:W2:Y:S02]  /*7870*/  SYNCS.PHASECHK.TRANS64.TRYWAIT P0, [R114+URZ+0x50], R3 ;  /* 0x00005003720075a7 */ /* 0x000ea400080011ff */
[----:B--2---:R-:W-:Y:S05]  /*7880*/  @!P0 BRA `(.L_x_119) ;  /* 0x0000002000648947 */ /* 0x004fea0003800000 */
.L_x_118:
[----:B------:R-:W-:Y:S05]  /*7890*/  BSYNC B0 ;  /* 0x0000000000007941 */ /* 0x000fea0003800000 */
.L_x_117:
[----:B------:R-:W-:Y:S01]  /*78a0*/  ISETP.NE.AND P0, PT, R79, RZ, PT ;  /* 0x000000ff4f00720c */ /* 0x000fe20003f05270 */
[----:B--2---:R-:W-:Y:S02]  /*78b0*/  VIADD R114, R114, 0x60 ;  /* 0x0000006072727836 */ /* 0x004fe40000000000 */
[----:B------:R-:W-:Y:S02]  /*78c0*/  IMAD.U32 R3, RZ, RZ, UR46 ;  /* 0x0000002eff037e24 */ /* 0x000fe4000f8e00ff */
[----:B------:R-:W-:Y:S03]  /*78d0*/  VIADD R148, R148, 0x1 ;  /* 0x0000000194947836 */ /* 0x000fe60000000000 */
[----:B------:R-:W-:Y:S05]  /*78e0*/  PRMT R3, R3, 0x654, R114 ;  /* 0x0000065403037816 */ /* 0x000fea0000000072 */
[----:B------:R2:W3:Y:S04]  /*78f0*/  @P0 LDS.128 R80, [R113+0x200] ;  /* 0x0002000071500984 */ /* 0x0004e80000000c00 */
[----:B------:R2:W4:Y:S04]  /*7900*/  @P0 LDS.128 R84, [R2+0x200] ;  /* 0x0002000002540984 */ /* 0x0005280000000c00 */
        /* <DEDUP_REMOVED lines=9> */
[----:B------:R-:W-:Y:S01]  /*79a0*/  SEL R148, R148, RZ, P0 ;  /* 0x000000ff94947207 */ /* 0x000fe20000000000 */
[----:B-----5:R5:W-:Y:S02]  /*79b0*/  SYNCS.ARRIVE.TRANS64.RED.A1T0 RZ, [R3+URZ], RZ ;  /* 0x000000ff03ff79a7 */ /* 0x020be400081004ff */
[----:B-----5:R-:W-:Y:S04]  /*79c0*/  SEL R3, RZ, 0x1, P0 ;  /* 0x00000001ff037807 */ /* 0x020fe80000000000 */
[----:B--234-:R-:W-:Y:S02]  /*79d0*/  LOP3.LUT R146, R146, R3, RZ, 0x3c, !PT ;  /* 0x0000000392927212 */ /* 0x01cfe400078e3cff */
.L_x_116:
[----:B------:R-:W-:Y:S05]  /*79e0*/  BSYNC B1 ;  /* 0x0000000000017941 */ /* 0x000fea0003800000 */
.L_x_115:
[----:B------:R-:W-:Y:S05]  /*79f0*/  VIADD R0, R71, 0x40 ;  /* 0x0000004047007836 */ /* 0x000fea0000000000 */
[----:B------:R-:W-:Y:S04]  /*7a00*/  SHF.R.U32.HI R0, RZ, 0x15, R0 ;  /* 0x00000015ff007819 */ /* 0x000fe80000011600 */
[----:B------:R-:W-:Y:S11]  /*7a10*/  LOP3.LUT P0, RZ, R0, 0x3, R141, 0x48, !PT ;  /* 0x0000000300ff7812 */ /* 0x000ff6000780488d */
[----:B------:R-:W-:Y:S02]  /*7a20*/  @!UPT UIADD3 URZ, UPT, UPT, URZ, URZ, URZ ;  /* 0x000000fffffff290 */ /* 0x000fe4000fffe0ff */
        /* <DEDUP_REMOVED lines=8> */
[----:B------:R-:W5:Y:S01]  /*7ab0*/  LDCU.64 UR4, c[0x4][0x10] ;  /* 0x01000200ff0477ac */ /* 0x000f620008000a00 */
[----:B--2---:R-:W-:Y:S01]  /*7ac0*/  MOV R5, UR9 ;  /* 0x0000000900057c02 */ /* 0x004fe20008000f00 */
[----:B------:R-:W-:Y:S01]  /*7ad0*/  IMAD.U32 R4, RZ, RZ, UR8 ;  /* 0x00000008ff047e24 */ /* 0x000fe2000f8e00ff */
[----:B---3--:R-:W-:Y:S01]  /*7ae0*/  MOV R7, UR7 ;  /* 0x0000000700077c02 */ /* 0x008fe20008000f00 */
[----:B------:R-:W-:Y:S01]  /*7af0*/  IMAD.U32 R6, RZ, RZ, UR6 ;  /* 0x00000006ff067e24 */ /* 0x000fe2000f8e00ff */
[----:B-----5:R-:W-:Y:S01]  /*7b00*/  MOV R11, UR5 ;  /* 0x00000005000b7c02 */ /* 0x020fe20008000f00 */
[----:B------:R-:W-:Y:S02]  /*7b10*/  IMAD.U32 R10, RZ, RZ, UR4 ;  /* 0x00000004ff0a7e24 */ /* 0x000fe4000f8e00ff */
[----:B------:R-:W-:Y:S07]  /*7b20*/  LEPC R20, `(.L_x_120) ;  /* 0x000000001014794e */ /* 0x000fee0000000000 */
[----:B-1--4-:R-:W-:Y:S05]  /*7b30*/  CALL.ABS.NOINC R2 ;  /* 0x0000000002007343 */ /* 0x012fea0003c00000 */
.L_x_120:
[----:B------:R-:W-:Y:S01]  /*7b40*/  ISETP.NE.AND P0, PT, R154, RZ, PT ;  /* 0x000000ff9a00720c */ /* 0x000fe20003f05270 */
[----:B------:R-:W-:Y:S05]  /*7b50*/  WARPSYNC.ALL ;  /* 0x0000000000007948 */ /* 0x000fea0003800000 */
[----:B------:R-:W-:Y:S01]  /*7b60*/  R2UR UR4, R71 ;  /* 0x00000000470472ca */ /* 0x000fe200000e0000 */
[----:B------:R-:W-:Y:S01]  /*7b70*/  IMAD.U32 R130, R82, 0x10000, RZ ;  /* 0x0001000052827824 */ /* 0x000fe200078e00ff */
[C---:B------:R-:W-:Y:S01]  /*7b80*/  SHF.L.U32 R75, R80.reuse, 0x10, RZ ;  /* 0x00000010504b7819 */ /* 0x040fe200000006ff */
[----:B------:R-:W-:Y:S01]  /*7b90*/  IMAD.U32 R115, R87, 0x10000, RZ ;  /* 0x0001000057737824 */ /* 0x000fe200078e00ff */
[----:B------:R-:W-:Y:S01]  /*7ba0*/  PRMT R73, R80, 0x8880, RZ ;  /* 0x0000888050497816 */ /* 0x000fe200000000ff */
[----:B-1----:R-:W-:Y:S01]  /*7bb0*/  IMAD.U32 R104, R96, 0x10000, RZ ;  /* 0x0001000060687824 */ /* 0x002fe200078e00ff */
[----:B------:R-:W-:Y:S01]  /*7bc0*/  SHF.L.U32 R74, R80, 0x8, RZ ;  /* 0x00000008504a7819 */ /* 0x000fe200000006ff */
[----:B------:R-:W-:Y:S01]  /*7bd0*/  IMAD.SHL.U32 R123, R84, 0x100, RZ ;  /* 0x00000100547b7824 */ /* 0x000fe200078e00ff */
[----:B------:R-:W-:Y:S01]  /*7be0*/  SHF.R.S32.HI R75, RZ, 0x18, R75 ;  /* 0x00000018ff4b7819 */ /* 0x000fe2000001144b */
[----:B------:R-:W-:Y:S01]  /*7bf0*/  IMAD.SHL.U32 R108, R93, 0x100, RZ ;  /* 0x000001005d6c7824 */ /* 0x000fe200078e00ff */
[----:B------:R-:W-:Y:S01]  /*7c00*/  SHF.R.S32.HI R74, RZ, 0x18, R74 ;  /* 0x00000018ff4a7819 */ /* 0x000fe2000001144a */
[----:B------:R-:W-:Y:S01]  /*7c10*/  BSSY.RECONVERGENT B0, `(.L_x_121) ;  /* 0x0000122000007945 */ /* 0x000fe20003800200 */
[----:B------:R-:W-:Y:S01]  /*7c20*/  SHF.R.S32.HI R76, RZ, 0x18, R80 ;  /* 0x00000018ff4c7819 */ /* 0x000fe20000011450 */
[----:B------:R-:W1:Y:S01]  /*7c30*/  LDTM.x64 R4, tmem[UR4+0x40] ;  /* 0x00004004000479ee */ /* 0x000e620008340000 */
[----:B------:R-:W-:Y:S01]  /*7c40*/  NOP ;  /* 0x0000000000007918 */ /* 0x000fe20000000000 */
[----:B------:R-:W-:Y:S02]  /*7c50*/  IADD3 R144, PT, PT, R144, 0xc0, RZ ;  /* 0x000000c090907810 */ /* 0x000fe40007ffe0ff */
[C---:B------:R-:W-:Y:S02]  /*7c60*/  PRMT R134, R81.reuse, 0x8880, RZ ;  /* 0x0000888051867816 */ /* 0x040fe400000000ff */
[----:B------:R-:W-:Y:S02]  /*7c70*/  LOP3.LUT R144, R144, 0xfefffff8, RZ, 0xc0, !PT ;  /* 0xfefffff890907812 */ /* 0x000fe400078ec0ff */
[----:B------:R-:W-:Y:S02]  /*7c80*/  SHF.L.U32 R133, R81, 0x10, RZ ;  /* 0x0000001051857819 */ /* 0x000fe400000006ff */
[----:B-1----:R1:W-:Y:S01]  /*7c90*/  SYNCS.ARRIVE.TRANS64.RED.A1T0 RZ, [R144+URZ], RZ ;  /* 0x000000ff90ff79a7 */ /* 0x0023e200081004ff */
[----:B------:R-:W-:Y:S02]  /*7ca0*/  PRMT R131, R82, 0x8880, RZ ;  /* 0x0000888052837816 */ /* 0x000fe400000000ff */
[----:B------:R-:W-:Y:S02]  /*7cb0*/  SHF.R.S32.HI R77, RZ, 0x18, R81 ;  /* 0x00000018ff4d7819 */ /* 0x000fe40000011451 */
[C---:B------:R-:W-:Y:S02]  /*7cc0*/  PRMT R128, R83.reuse, 0x8880, RZ ;  /* 0x0000888053807816 */ /* 0x040fe400000000ff */
[----:B------:R-:W-:Y:S02]  /*7cd0*/  SHF.R.S32.HI R78, RZ, 0x18, R82 ;  /* 0x00000018ff4e7819 */ /* 0x000fe40000011452 */
[----:B------:R-:W-:Y:S02]  /*7ce0*/  SHF.L.U32 R127, R83, 0x10, RZ ;  /* 0x00000010537f7819 */ /* 0x000fe400000006ff */
[----:B------:R-:W-:Y:S02]  /*7cf0*/  PRMT R125, R84, 0x8880, RZ ;  /* 0x00008880547d7816 */ /* 0x000fe400000000ff */
[----:B------:R-:W-:Y:S01]  /*7d00*/  SHF.R.S32.HI R79, RZ, 0x18, R83 ;  /* 0x00000018ff4f7819 */ /* 0x000fe20000011453 */
[C---:B------:R-:W-:Y:S01]  /*7d10*/  IMAD R0, R70.reuse, R4, RZ ;  /* 0x0000000446007224 */ /* 0x040fe200078e02ff */
[----:B------:R-:W-:Y:S01]  /*7d20*/  SHF.R.S32.HI R4, RZ, 0x18, R133 ;  /* 0x00000018ff047819 */ /* 0x000fe20000011485 */
[----:B------:R-:W-:Y:S01]  /*7d30*/  IMAD R2, R70, R5, RZ ;  /* 0x0000000546027224 */ /* 0x000fe200078e02ff */
[----:B------:R-:W-:Y:S01]  /*7d40*/  SHF.L.U32 R124, R84, 0x10, RZ ;  /* 0x00000010547c7819 */ /* 0x000fe200000006ff */
[C---:B------:R-:W-:Y:S01]  /*7d50*/  IMAD R3, R70.reuse, R6, RZ ;  /* 0x0000000646037224 */ /* 0x040fe200078e02ff */
[----:B------:R-:W-:Y:S01]  /*7d60*/  PRMT R122, R85, 0x8880, RZ ;  /* 0x00008880557a7816 */ /* 0x000fe200000000ff */
[-C--:B------:R-:W-:Y:S01]  /*7d70*/  IMAD R0, R73, R72.reuse, R0 ;  /* 0x0000004849007224 */ /* 0x080fe200078e0200 */
[----:B------:R-:W-:Y:S01]  /*7d80*/  SHF.L.U32 R121, R85, 0x10, RZ ;  /* 0x0000001055797819 */ /* 0x000fe200000006ff */
[----:B------:R-:W-:Y:S01]  /*7d90*/  IMAD R7, R70, R7, RZ ;  /* 0x0000000746077224 */ /* 0x000fe200078e02ff */
[C---:B------:R-:W-:Y:S01]  /*7da0*/  PRMT R119, R86.reuse, 0x8880, RZ ;  /* 0x0000888056777816 */ /* 0x040fe200000000ff */
[-C--:B------:R-:W-:Y:S01]  /*7db0*/  IMAD R2, R75, R72.reuse, R2 ;  /* 0x000000484b027224 */ /* 0x080fe200078e0202 */
[----:B------:R-:W-:Y:S01]  /*7dc0*/  SHF.L.U32 R118, R86, 0x10, RZ ;  /* 0x0000001056767819 */ /* 0x000fe200000006ff */
[-C--:B------:R-:W-:Y:S01]  /*7dd0*/  IMAD R3, R74, R72.reuse, R3 ;  /* 0x000000484a037224 */ /* 0x080fe200078e0203 */
[----:B------:R-:W-:Y:S01]  /*7de0*/  PRMT R116, R87, 0x8880, RZ ;  /* 0x0000888057747816 */ /* 0x000fe200000000ff */
[----:B------:R-:W-:Y:S01]  /*7df0*/  IMAD R7, R76, R72, R7 ;  /* 0x000000484c077224 */ /* 0x000fe200078e0207 */
[----:B------:R-:W-:Y:S01]  /*7e00*/  PRMT R113, R92, 0x8880, RZ ;  /* 0x000088805c717816 */ /* 0x000fe200000000ff */
[----:B------:R-:W-:Y:S01]  /*7e10*/  IMAD R8, R70, R8, RZ ;  /* 0x0000000846087224 */ /* 0x000fe200078e02ff */
[----:B------:R-:W-:Y:S01]  /*7e20*/  SHF.L.U32 R112, R92, 0x10, RZ ;  /* 0x000000105c707819 */ /* 0x000fe200000006ff */
[C---:B------:R-:W-:Y:S01]  /*7e30*/  IMAD R9, R70.reuse, R9, RZ ;  /* 0x0000000946097224 */ /* 0x040fe200078e02ff */
[----:B------:R-:W-:Y:S01]  /*7e40*/  I2IP.S8.S32.SAT R159, R7, R3, RZ ;  /* 0x00000003079f7239 */ /* 0x000fe200000014ff */
[C---:B------:R-:W-:Y:S01]  /*7e50*/  IMAD R10, R70.reuse, R10, RZ ;  /* 0x0000000a460a7224 */ /* 0x040fe200078e02ff */
[----:B------:R-:W-:Y:S01]  /*7e60*/  MOV R3, R134 ;  /* 0x0000008600037202 */ /* 0x000fe20000000f00 */
[C---:B------:R-:W-:Y:S01]  /*7e70*/  IMAD R7, R70.reuse, R20, RZ ;  /* 0x0000001446077224 */ /* 0x040fe200078e02ff */
[----:B------:R-:W-:Y:S01]  /*7e80*/  PRMT R110, R93, 0x8880, RZ ;  /* 0x000088805d6e7816 */ /* 0x000fe200000000ff */
[----:B------:R-:W-:Y:S01]  /*7e90*/  IMAD R11, R70, R11, RZ ;  /* 0x0000000b460b7224 */ /* 0x000fe200078e02ff */
[----:B------:R-:W-:Y:S01]  /*7ea0*/  SHF.R.S32.HI R89, RZ, 0x18, R92 ;  /* 0x00000018ff597819 */ /* 0x000fe2000001145c */
[-C--:B------:R-:W-:Y:S01]  /*7eb0*/  IMAD R8, R3, R72.reuse, R8 ;  /* 0x0000004803087224 */ /* 0x080fe200078e0208 */
[----:B------:R-:W-:Y:S01]  /*7ec0*/  MOV R3, R131 ;  /* 0x0000008300037202 */ /* 0x000fe20000000f00 */
[----:B------:R-:W-:Y:S01]  /*7ed0*/  IMAD R9, R4, R72, R9 ;  /* 0x0000004804097224 */ /* 0x000fe200078e0209 */
[----:B------:R-:W-:Y:S01]  /*7ee0*/  SHF.R.S32.HI R4, RZ, 0x18, R130 ;  /* 0x00000018ff047819 */ /* 0x000fe20000011482 */
[C---:B------:R-:W-:Y:S01]  /*7ef0*/  IMAD R20, R70.reuse, R25, RZ ;  /* 0x0000001946147224 */ /* 0x040fe200078e02ff */
[----:B------:R-:W-:Y:S01]  /*7f00*/  SHF.L.U32 R109, R93, 0x10, RZ ;  /* 0x000000105d6d7819 */ /* 0x000fe200000006ff */
[----:B------:R-:W-:Y:S01]  /*7f10*/  IMAD R25, R70, R30, RZ ;  /* 0x0000001e46197224 */ /* 0x000fe200078e02ff */
[----:B------:R-:W-:Y:S01]  /*7f20*/  PRMT R107, R94, 0x8880, RZ ;  /* 0x000088805e6b7816 */ /* 0x000fe200000000ff */
[C---:B------:R-:W-:Y:S01]  /*7f30*/  IMAD R12, R70.reuse, R12, RZ ;  /* 0x0000000c460c7224 */ /* 0x040fe200078e02ff */
[----:B------:R-:W-:Y:S01]  /*7f40*/  SHF.R.S32.HI R91, RZ, 0x18, R93 ;  /* 0x00000018ff5b7819 */ /* 0x000fe2000001145d */
[----:B------:R-:W-:Y:S01]  /*7f50*/  IMAD R6, R70, R19, RZ ;  /* 0x0000001346067224 */ /* 0x000fe200078e02ff */
[----:B------:R-:W-:Y:S01]  /*7f60*/  SHF.L.U32 R105, R94, 0x10, RZ ;  /* 0x000000105e697819 */ /* 0x000fe200000006ff */
[C---:B------:R-:W-:Y:S01]  /*7f70*/  IMAD R30, R70.reuse, R35, RZ ;  /* 0x00000023461e7224 */ /* 0x040fe200078e02ff */
[C---:B------:R-:W-:Y:S01]  /*7f80*/  PRMT R101, R95.reuse, 0x8880, RZ ;  /* 0x000088805f657816 */ /* 0x040fe200000000ff */
[C---:B------:R-:W-:Y:S01]  /*7f90*/  IMAD R19, R70.reuse, R24, RZ ;  /* 0x0000001846137224 */ /* 0x040fe200078e02ff */
[----:B------:R-:W-:Y:S01]  /*7fa0*/  SHF.R.S32.HI R93, RZ, 0x18, R94 ;  /* 0x00000018ff5d7819 */ /* 0x000fe2000001145e */
[C---:B------:R-:W-:Y:S01]  /*7fb0*/  IMAD R35, R70.reuse, R40, RZ ;  /* 0x0000002846237224 */ /* 0x040fe200078e02ff */
[----:B------:R-:W-:Y:S01]  /*7fc0*/  SHF.L.U32 R100, R95, 0x10, RZ ;  /* 0x000000105f647819 */ /* 0x000fe200000006ff */
[----:B------:R-:W-:Y:S01]  /*7fd0*/  IMAD R13, R70, R13, RZ ;  /* 0x0000000d460d7224 */ /* 0x000fe200078e02ff */
[----:B------:R-:W-:Y:S01]  /*7fe0*/  PRMT R106, R96, 0x8880, RZ ;  /* 0x00008880606a7816 */ /* 0x000fe200000000ff */
[C---:B------:R-:W-:Y:S01]  /*7ff0*/  IMAD R24, R70.reuse, R29, RZ ;  /* 0x0000001d46187224 */ /* 0x040fe200078e02ff */
[----:B------:R-:W-:Y:S01]  /*8000*/  SHF.R.S32.HI R73, RZ, 0x18, R96 ;  /* 0x00000018ff497819 */ /* 0x000fe20000011460 */
[C---:B------:R-:W-:Y:S01]  /*8010*/  IMAD R40, R70.reuse, R45, RZ ;  /* 0x0000002d46287224 */ /* 0x040fe200078e02ff */
[----:B------:R-:W-:Y:S01]  /*8020*/  SHF.L.U32 R90, R97, 0x10, RZ ;  /* 0x00000010615a7819 */ /* 0x000fe200000006ff */
[C---:B------:R-:W-:Y:S01]  /*8030*/  IMAD R29, R70.reuse, R34, RZ ;  /* 0x00000022461d7224 */ /* 0x040fe200078e02ff */
[----:B------:R-:W-:Y:S01]  /*8040*/  SHF.R.S32.HI R75, RZ, 0x18, R97 ;  /* 0x00000018ff4b7819 */ /* 0x000fe20000011461 */
[C---:B------:R-:W-:Y:S01]  /*8050*/  IMAD R45, R70.reuse, R50, RZ ;  /* 0x00000032462d7224 */ /* 0x040fe200078e02ff */
[C---:B------:R-:W-:Y:S01]  /*8060*/  PRMT R80, R99.reuse, 0x8880, RZ ;  /* 0x0000888063507816 */ /* 0x040fe200000000ff */
[C---:B------:R-:W-:Y:S01]  /*8070*/  IMAD R14, R70.reuse, R14, RZ ;  /* 0x0000000e460e7224 */ /* 0x040fe200078e02ff */
[----:B------:R-:W-:Y:S01]  /*8080*/  SHF.L.U32 R76, R99, 0x10, RZ ;  /* 0x00000010634c7819 */ /* 0x000fe200000006ff */
[C---:B------:R-:W-:Y:S01]  /*8090*/  IMAD R34, R70.reuse, R39, RZ ;  /* 0x0000002746227224 */ /* 0x040fe200078e02ff */
[----:B------:R-:W-:Y:S01]  /*80a0*/  SHF.L.U32 R132, R81, 0x8, RZ ;  /* 0x0000000851847819 */ /* 0x000fe200000006ff */
[C---:B------:R-:W-:Y:S01]  /*80b0*/  IMAD R50, R70.reuse, R55, RZ ;  /* 0x0000003746327224 */ /* 0x040fe200078e02ff */
[----:B------:R-:W-:Y:S01]  /*80c0*/  SHF.R.S32.HI R81, RZ, 0x18, R84 ;  /* 0x00000018ff517819 */ /* 0x000fe20000011454 */
[C---:B------:R-:W-:Y:S01]  /*80d0*/  IMAD R39, R70.reuse, R44, RZ ;  /* 0x0000002c46277224 */ /* 0x040fe200078e02ff */
[----:B------:R-:W-:Y:S01]  /*80e0*/  SHF.R.S32.HI R5, RZ, 0x18, R132 ;  /* 0x00000018ff057819 */ /* 0x000fe20000011484 */
[----:B------:R-:W-:Y:S01]  /*80f0*/  IMAD R55, R70, R60, RZ ;  /* 0x0000003c46377224 */ /* 0x000fe200078e02ff */
[----:B------:R-:W-:Y:S01]  /*8100*/  SHF.L.U32 R84, R98, 0x10, RZ ;  /* 0x0000001062547819 */ /* 0x000fe200000006ff */
[----:B------:R-:W-:Y:S01]  /*8110*/  IMAD R15, R70, R15, RZ ;  /* 0x0000000f460f7224 */ /* 0x000fe200078e02ff */
[----:B------:R-:W-:Y:S01]  /*8120*/  SHF.L.U32 R129, R82, 0x8, RZ ;  /* 0x0000000852817819 */ /* 0x000fe200000006ff */
[-C--:B------:R-:W-:Y:S01]  /*8130*/  IMAD R10, R5, R72.reuse, R10 ;  /* 0x00000048050a7224 */ /* 0x080fe200078e020a */
[----:B------:R-:W-:Y:S01]  /*8140*/  SHF.L.U32 R126, R83, 0x8, RZ ;  /* 0x00000008537e7819 */ /* 0x000fe200000006ff */
[-C--:B------:R-:W-:Y:S01]  /*8150*/  IMAD R11, R77, R72.reuse, R11 ;  /* 0x000000484d0b7224 */ /* 0x080fe200078e020b */
[----:B------:R-:W-:Y:S01]  /*8160*/  SHF.R.S32.HI R5, RZ, 0x18, R129 ;  /* 0x00000018ff057819 */ /* 0x000fe20000011481 */
[-C--:B------:R-:W-:Y:S01]  /*8170*/  IMAD R12, R3, R72.reuse, R12 ;  /* 0x00000048030c7224 */ /* 0x080fe200078e020c */
[----:B------:R-:W-:Y:S01]  /*8180*/  SHF.R.S32.HI R83, RZ, 0x18, R85 ;  /* 0x00000018ff537819 */ /* 0x000fe20000011455 */
[----:B------:R-:W-:Y:S01]  /*8190*/  IMAD R13, R4, R72, R13 ;  /* 0x00000048040d7224 */ /* 0x000fe200078e020d */
[----:B------:R-:W-:Y:S01]  /*81a0*/  SHF.L.U32 R120, R85, 0x8, RZ ;  /* 0x0000000855787819 */ /* 0x000fe200000006ff */
[C---:B------:R-:W-:Y:S01]  /*81b0*/  IMAD R44, R70.reuse, R49, RZ ;  /* 0x00000031462c7224 */ /* 0x040fe200078e02ff */
[----:B------:R-:W-:Y:S01]  /*81c0*/  SHF.R.S32.HI R85, RZ, 0x18, R86 ;  /* 0x00000018ff557819 */ /* 0x000fe20000011456 */
[C---:B------:R-:W-:Y:S01]  /*81d0*/  IMAD R60, R70.reuse, R65, RZ ;  /* 0x00000041463c7224 */ /* 0x040fe200078e02ff */
[----:B------:R-:W-:Y:S01]  /*81e0*/  I2IP.S8.S32.SAT R65, R11, R10, RZ ;  /* 0x0000000a0b417239 */ /* 0x000fe200000014ff */
[C---:B------:R-:W-:Y:S01]  /*81f0*/  IMAD R49, R70.reuse, R54, RZ ;  /* 0x0000003646317224 */ /* 0x040fe200078e02ff */
[----:B------:R-:W-:Y:S01]  /*8200*/  SHF.R.S32.HI R11, RZ, 0x18, R127 ;  /* 0x00000018ff0b7819 */ /* 0x000fe2000001147f */
[----:B------:R-:W-:Y:S01]  /*8210*/  IMAD R14, R5, R72, R14 ;  /* 0x00000048050e7224 */ /* 0x000fe200078e020e */
[----:B------:R-:W-:Y:S01]  /*8220*/  I2IP.S8.S32.SAT R65, R9, R8, R65 ;  /* 0x0000000809417239 */ /* 0x000fe20000001441 */
[C---:B------:R-:W-:Y:S01]  /*8230*/  IMAD R3, R70.reuse, R16, RZ ;  /* 0x0000001046037224 */ /* 0x040fe200078e02ff */
[----:B------:R-:W-:Y:S01]  /*8240*/  SHF.R.S32.HI R9, RZ, 0x18, R124 ;  /* 0x00000018ff097819 */ /* 0x000fe2000001147c */
[----:B------:R-:W-:Y:S01]  /*8250*/  IMAD R54, R70, R59, RZ ;  /* 0x0000003b46367224 */ /* 0x000fe200078e02ff */
[----:B------:R-:W-:Y:S01]  /*8260*/  SHF.R.S32.HI R8, RZ, 0x18, R123 ;  /* 0x00000018ff087819 */ /* 0x000fe2000001147b */
[----:B------:R-:W-:Y:S01]  /*8270*/  IMAD.MOV.U32 R10, RZ, RZ, R128 ;  /* 0x000000ffff0a7224 */ /* 0x000fe200078e0080 */
[----:B------:R-:W-:Y:S01]  /*8280*/  SHF.L.U32 R117, R86, 0x8, RZ ;  /* 0x0000000856757819 */ /* 0x000fe200000006ff */
[----:B------:R-:W-:Y:S01]  /*8290*/  IMAD R59, R70, R64, RZ ;  /* 0x00000040463b7224 */ /* 0x000fe200078e02ff */
[----:B------:R-:W-:Y:S01]  /*82a0*/  I2IP.S8.S32.SAT R64, R2, R0, R159 ;  /* 0x0000000002407239 */ /* 0x000fe2000000149f */
[----:B------:R-:W-:Y:S01]  /*82b0*/  IMAD R15, R78, R72, R15 ;  /* 0x000000484e0f7224 */ /* 0x000fe200078e020f */
[----:B------:R-:W-:Y:S01]  /*82c0*/  MOV R2, R125 ;  /* 0x0000007d00027202 */ /* 0x000fe20000000f00 */
[C---:B------:R-:W-:Y:S01]  /*82d0*/  IMAD R4, R70.reuse, R17, RZ ;  /* 0x0000001146047224 */ /* 0x040fe200078e02ff */
        /* <DEDUP_REMOVED lines=8> */
[----:B------:R-:W-:Y:S01]  /*8360*/  MOV R0, R122 ;  /* 0x0000007a00007202 */ /* 0x000fe20000000f00 */
[----:B------:R-:W-:Y:S01]  /*8370*/  IMAD R16, R70, R21, RZ ;  /* 0x0000001546107224 */ /* 0x000fe200078e02ff */
[----:B------:R-:W-:Y:S01]  /*8380*/  SHF.R.S32.HI R87, RZ, 0x18, R87 ;  /* 0x00000018ff577819 */ /* 0x000fe20000011457 */
[----:B------:R-:W-:Y:S01]  /*8390*/  IMAD R6, R79, R72, R6 ;  /* 0x000000484f067224 */ /* 0x000fe200078e0206 */
[----:B------:R-:W-:Y:S01]  /*83a0*/  SHF.L.U32 R111, R92, 0x8, RZ ;  /* 0x000000085c6f7819 */ /* 0x000fe200000006ff */
[----:B------:R-:W-:Y:S01]  /*83b0*/  IMAD R17, R70, R22, RZ ;  /* 0x0000001646117224 */ /* 0x000fe200078e02ff */
[----:B------:R-:W-:Y:S01]  /*83c0*/  PRMT R92, R97, 0x8880, RZ ;  /* 0x00008880615c7816 */ /* 0x000fe200000000ff */
[-C--:B------:R-:W-:Y:S01]  /*83d0*/  IMAD R7, R2, R72.reuse, R7 ;  /* 0x0000004802077224 */ /* 0x080fe200078e0207 */
[----:B------:R-:W-:Y:S01]  /*83e0*/  I2IP.S8.S32.SAT R5, R6, R5, RZ ;  /* 0x0000000506057239 */ /* 0x000fe200000014ff */
[----:B------:R-:W-:Y:S01]  /*83f0*/  IMAD R18, R70, R23, RZ ;  /* 0x0000001746127224 */ /* 0x000fe200078e02ff */
[----:B------:R-:W-:Y:S01]  /*8400*/  SHF.R.S32.HI R2, RZ, 0x18, R120 ;  /* 0x00000018ff027819 */ /* 0x000fe20000011478 */
[-C--:B------:R-:W-:Y:S01]  /*8410*/  IMAD R16, R9, R72.reuse, R16 ;  /* 0x0000004809107224 */ /* 0x080fe200078e0210 */
[----:B------:R-:W-:Y:S01]  /*8420*/  SHF.R.S32.HI R9, RZ, 0x18, R121 ;  /* 0x00000018ff097819 */ /* 0x000fe20000011479 */
[----:B------:R-:W-:Y:S01]  /*8430*/  IMAD R17, R8, R72, R17 ;  /* 0x0000004808117224 */ /* 0x000fe200078e0211 */
[----:B------:R-:W-:Y:S01]  /*8440*/  SHF.L.U32 R102, R94, 0x8, RZ ;  /* 0x000000085e667819 */ /* 0x000fe200000006ff */
[C---:B------:R-:W-:Y:S01]  /*8450*/  IMAD R22, R70.reuse, R27, RZ ;  /* 0x0000001b46167224 */ /* 0x040fe200078e02ff */
[----:B------:R-:W-:Y:S01]  /*8460*/  SHF.L.U32 R94, R95, 0x8, RZ ;  /* 0x000000085f5e7819 */ /* 0x000fe200000006ff */
[----:B------:R-:W-:Y:S01]  /*8470*/  IMAD R27, R70, R32, RZ ;  /* 0x00000020461b7224 */ /* 0x000fe200078e02ff */
[----:B------:R-:W-:Y:S01]  /*8480*/  SHF.R.S32.HI R95, RZ, 0x18, R95 ;  /* 0x00000018ff5f7819 */ /* 0x000fe2000001145f */
[----:B------:R-:W-:Y:S01]  /*8490*/  IMAD R18, R81, R72, R18 ;  /* 0x0000004851127224 */ /* 0x000fe200078e0212 */
[----:B------:R-:W-:Y:S01]  /*84a0*/  SHF.L.U32 R103, R96, 0x8, RZ ;  /* 0x0000000860677819 */ /* 0x000fe200000006ff */
[C---:B------:R-:W-:Y:S01]  /*84b0*/  IMAD R32, R70.reuse, R37, RZ ;  /* 0x0000002546207224 */ /* 0x040fe200078e02ff */
[----:B------:R-:W-:Y:S01]  /*84c0*/  SHF.L.U32 R88, R97, 0x8, RZ ;  /* 0x0000000861587819 */ /* 0x000fe200000006ff */
[----:B------:R-:W-:Y:S01]  /*84d0*/  IMAD R21, R70, R26, RZ ;  /* 0x0000001a46157224 */ /* 0x000fe200078e02ff */
[----:B------:R-:W-:Y:S01]  /*84e0*/  I2IP.S8.S32.SAT R17, R18, R17, RZ ;  /* 0x0000001112117239 */ /* 0x000fe200000014ff */
[----:B------:R-:W-:Y:S01]  /*84f0*/  IMAD R37, R70, R42, RZ ;  /* 0x0000002a46257224 */ /* 0x000fe200078e02ff */
[----:B------:R-:W-:Y:S01]  /*8500*/  SHF.R.S32.HI R97, RZ, 0x18, R98 ;  /* 0x00000018ff617819 */ /* 0x000fe20000011462 */
[----:B------:R-:W-:Y:S01]  /*8510*/  IMAD R19, R0, R72, R19 ;  /* 0x0000004800137224 */ /* 0x000fe200078e0213 */
[----:B------:R-:W-:Y:S01]  /*8520*/  I2IP.S8.S32.SAT R16, R16, R7, R17 ;  /* 0x0000000710107239 */ /* 0x000fe20000001411 */
[C---:B------:R-:W-:Y:S01]  /*8530*/  IMAD R42, R70.reuse, R47, RZ ;  /* 0x0000002f462a7224 */ /* 0x040fe200078e02ff */
[----:B------:R-:W-:Y:S01]  /*8540*/  MOV R0, R119 ;  /* 0x0000007700007202 */ /* 0x000fe20000000f00 */
[C---:B------:R-:W-:Y:S01]  /*8550*/  IMAD R47, R70.reuse, R52, RZ ;  /* 0x00000034462f7224 */ /* 0x040fe200078e02ff */
[----:B------:R-:W-:Y:S01]  /*8560*/  SHF.L.U32 R74, R99, 0x8, RZ ;  /* 0x00000008634a7819 */ /* 0x000fe200000006ff */
[----:B------:R-:W-:Y:S01]  /*8570*/  IMAD R20, R9, R72, R20 ;  /* 0x0000004809147224 */ /* 0x000fe200078e0214 */
[----:B------:R-:W-:Y:S01]  /*8580*/  SHF.R.S32.HI R99, RZ, 0x18, R99 ;  /* 0x00000018ff637819 */ /* 0x000fe20000011463 */
[----:B------:R-:W-:Y:S01]  /*8590*/  IMAD R52, R70, R57, RZ ;  /* 0x0000003946347224 */ /* 0x000fe200078e02ff */
[----:B------:R-:W-:Y:S01]  /*85a0*/  IADD3 R68, PT, PT, R68, 0x1, RZ ;  /* 0x0000000144447810 */ /* 0x000fe20007ffe0ff */
[C---:B------:R-:W-:Y:S02]  /*85b0*/  IMAD R23, R70.reuse, R28, RZ ;  /* 0x0000001c46177224 */ /* 0x040fe400078e02ff */
[----:B------:R-:W-:Y:S02]  /*85c0*/  IMAD R57, R70, R62, RZ ;  /* 0x0000003e46397224 */ /* 0x000fe400078e02ff */
[----:B------:R-:W-:Y:S01]  /*85d0*/  IMAD R21, R2, R72, R21 ;  /* 0x0000004802157224 */ /* 0x000fe200078e0215 */
[----:B------:R-:W-:Y:S01]  /*85e0*/  MOV R2, R116 ;  /* 0x0000007400027202 */ /* 0x000fe20000000f00 */
[----:B------:R-:W-:Y:S01]  /*85f0*/  IMAD R62, R70, R67, RZ ;  /* 0x00000043463e7224 */ /* 0x000fe200078e02ff */
[----:B------:R-:W-:Y:S01]  /*8600*/  I2IP.S8.S32.SAT R67, R4, R3, R5 ;  /* 0x0000000304437239 */ /* 0x000fe20000001405 */
[-C--:B------:R-:W-:Y:S01]  /*8610*/  IMAD R22, R83, R72.reuse, R22 ;  /* 0x0000004853167224 */ /* 0x080fe200078e0216 */
[----:B------:R-:W-:Y:S01]  /*8620*/  SHF.R.S32.HI R3, RZ, 0x18, R118 ;  /* 0x00000018ff037819 */ /* 0x000fe20000011476 */
[-C--:B------:R-:W-:Y:S01]  /*8630*/  IMAD R23, R0, R72.reuse, R23 ;  /* 0x0000004800177224 */ /* 0x080fe200078e0217 */
[----:B------:R-:W-:Y:S01]  /*8640*/  SHF.R.S32.HI R0, RZ, 0x18, R117 ;  /* 0x00000018ff007819 */ /* 0x000fe20000011475 */
[----:B------:R-:W-:Y:S01]  /*8650*/  IMAD R26, R70, R31, RZ ;  /* 0x0000001f461a7224 */ /* 0x000fe200078e02ff */
[----:B------:R-:W-:Y:S01]  /*8660*/  I2IP.S8.S32.SAT R17, R22, R21, RZ ;  /* 0x0000001516117239 */ /* 0x000fe200000014ff */
[-C--:B------:R-:W-:Y:S01]  /*8670*/  IMAD R24, R3, R72.reuse, R24 ;  /* 0x0000004803187224 */ /* 0x080fe200078e0218 */
[----:B------:R-:W-:Y:S01]  /*8680*/  SHF.R.S32.HI R3, RZ, 0x18, R115 ;  /* 0x00000018ff037819 */ /* 0x000fe20000011473 */
[-C--:B------:R-:W-:Y:S01]  /*8690*/  IMAD R25, R0, R72.reuse, R25 ;  /* 0x0000004800197224 */ /* 0x080fe200078e0219 */
[----:B------:R-:W-:Y:S01]  /*86a0*/  I2IP.S8.S32.SAT R17, R20, R19, R17 ;  /* 0x0000001314117239 */ /* 0x000fe20000001411 */
[----:B------:R-:W-:Y:S01]  /*86b0*/  IMAD R28, R70, R33, RZ ;  /* 0x00000021461c7224 */ /* 0x000fe200078e02ff */
[----:B------:R-:W-:Y:S01]  /*86c0*/  SHF.R.S32.HI R4, RZ, 0x18, R114 ;  /* 0x00000018ff047819 */ /* 0x000fe20000011472 */
[-C--:B------:R-:W-:Y:S02]  /*86d0*/  IMAD R26, R85, R72.reuse, R26 ;  /* 0x00000048551a7224 */ /* 0x080fe400078e021a */
[----:B------:R-:W-:Y:S01]  /*86e0*/  IMAD R27, R2, R72, R27 ;  /* 0x00000048021b7224 */ /* 0x000fe200078e021b */
[----:B------:R-:W-:Y:S01]  /*86f0*/  MOV R2, R110 ;  /* 0x0000006e00027202 */ /* 0x000fe20000000f00 */
[----:B------:R-:W-:Y:S01]  /*8700*/  IMAD R28, R3, R72, R28 ;  /* 0x00000048031c7224 */ /* 0x000fe200078e021c */
[----:B------:R-:W-:Y:S01]  /*8710*/  I2IP.S8.S32.SAT R18, R26, R25, RZ ;  /* 0x000000191a127239 */ /* 0x000fe200000014ff */
[----:B------:R-:W-:Y:S01]  /*8720*/  IMAD R31, R70, R36, RZ ;  /* 0x00000024461f7224 */ /* 0x000fe200078e02ff */
[----:B------:R-:W-:Y:S01]  /*8730*/  SHF.R.S32.HI R3, RZ, 0x18, R112 ;  /* 0x00000018ff037819 */ /* 0x000fe20000011470 */
[-C--:B------:R-:W-:Y:S01]  /*8740*/  IMAD R29, R4, R72.reuse, R29 ;  /* 0x00000048041d7224 */ /* 0x080fe200078e021d */
[----:B------:R-:W-:Y:S01]  /*8750*/  I2IP.S8.S32.SAT R18, R24, R23, R18 ;  /* 0x0000001718127239 */ /* 0x000fe20000001412 */
[----:B------:R-:W-:Y:S01]  /*8760*/  IMAD.MOV.U32 R0, RZ, RZ, R113 ;  /* 0x000000ffff007224 */ /* 0x000fe200078e0071 */
[----:B------:R-:W-:Y:S01]  /*8770*/  SHF.R.S32.HI R4, RZ, 0x18, R108 ;  /* 0x00000018ff047819 */ /* 0x000fe2000001146c */
[-C--:B------:R-:W-:Y:S02]  /*8780*/  IMAD R30, R87, R72.reuse, R30 ;  /* 0x00000048571e7224 */ /* 0x080fe400078e021e */
[----:B------:R-:W-:Y:S01]  /*8790*/  IMAD R31, R0, R72, R31 ;  /* 0x00000048001f7224 */ /* 0x000fe200078e021f */
        /* <DEDUP_REMOVED lines=8> */
[----:B------:R-:W-:Y:S01]  /*8820*/  MOV R0, R107 ;  /* 0x0000006b00007202 */ /* 0x000fe20000000f00 */
[-C--:B------:R-:W-:Y:S02]  /*8830*/  IMAD R34, R89, R72.reuse, R34 ;  /* 0x0000004859227224 */ /* 0x080fe400078e0222 */
[-C--:B------:R-:W-:Y:S01]  /*8840*/  IMAD R35, R2, R72.reuse, R35 ;  /* 0x0000004802237224 */ /* 0x080fe200078e0223 */
[----:B------:R-:W-:Y:S01]  /*8850*/  MOV R2, R101 ;  /* 0x0000006500027202 */ /* 0x000fe20000000f00 */
[----:B------:R-:W-:Y:S01]  /*8860*/  IMAD R38, R70, R43, RZ ;  /* 0x0000002b46267224 */ /* 0x000fe200078e02ff */
[----:B------:R-:W-:Y:S01]  /*8870*/  I2IP.S8.S32.SAT R33, R34, R33, RZ ;  /* 0x0000002122217239 */ /* 0x000fe200000014ff */
[-C--:B------:R-:W-:Y:S01]  /*8880*/  IMAD R36, R3, R72.reuse, R36 ;  /* 0x0000004803247224 */ /* 0x080fe200078e0224 */
[----:B------:R-:W-:Y:S01]  /*8890*/  SHF.R.S32.HI R3, RZ, 0x18, R105 ;  /* 0x00000018ff037819 */ /* 0x000fe20000011469 */
[-C--:B------:R-:W-:Y:S01]  /*88a0*/  IMAD R37, R4, R72.reuse, R37 ;  /* 0x0000004804257224 */ /* 0x080fe200078e0225 */
[----:B------:R-:W-:Y:S01]  /*88b0*/  I2IP.S8.S32.SAT R32, R32, R31, R33 ;  /* 0x0000001f20207239 */ /* 0x000fe20000001421 */
        /* <DEDUP_REMOVED lines=8> */
[----:B------:R-:W-:Y:S01]  /*8940*/  IMAD R43, R70, R48, RZ ;  /* 0x00000030462b7224 */ /* 0x000fe200078e02ff */
[----:B------:R-:W-:Y:S01]  /*8950*/  I2IP.S8.S32.SAT R33, R36, R35, R37 ;  /* 0x0000002324217239 */ /* 0x000fe20000001425 */
[----:B------:R-:W-:Y:S01]  /*8960*/  IMAD R41, R0, R72, R41 ;  /* 0x0000004800297224 */ /* 0x000fe200078e0229 */
[----:B------:R-:W-:Y:S01]  /*8970*/  MOV R0, R106 ;  /* 0x0000006a00007202 */ /* 0x000fe20000000f00 */
[-C--:B------:R-:W-:Y:S02]  /*8980*/  IMAD R42, R93, R72.reuse, R42 ;  /* 0x000000485d2a7224 */ /* 0x080fe400078e022a */
        /* <DEDUP_REMOVED lines=11> */
[-C--:B------:R-:W-:Y:S02]  /*8a40*/  IMAD R47, R0, R72.reuse, R47 ;  /* 0x00000048002f7224 */ /* 0x080fe400078e022f */
[----:B------:R-:W-:Y:S01]  /*8a50*/  IMAD R48, R3, R72, R48 ;  /* 0x0000004803307224 */ /* 0x000fe200078e0230 */
[----:B------:R-:W-:Y:S01]  /*8a60*/  SHF.R.S32.HI R3, RZ, 0x18, R90 ;  /* 0x00000018ff037819 */ /* 0x000fe2000001145a */
[----:B------:R-:W-:Y:S01]  /*8a70*/  IMAD R51, R70, R56, RZ ;  /* 0x0000003846337224 */ /* 0x000fe200078e02ff */
[----:B------:R-:W-:Y:S01]  /*8a80*/  I2IP.S8.S32.SAT R35, R46, R45, RZ ;  /* 0x0000002d2e237239 */ /* 0x000fe200000014ff */
[-C--:B------:R-:W-:Y:S01]  /*8a90*/  IMAD R49, R2, R72.reuse, R49 ;  /* 0x0000004802317224 */ /* 0x080fe200078e0231 */
[----:B------:R-:W-:Y:S01]  /*8aa0*/  SHF.R.S32.HI R2, RZ, 0x18, R88 ;  /* 0x00000018ff027819 */ /* 0x000fe20000011458 */
[----:B------:R-:W-:Y:S01]  /*8ab0*/  IMAD.MOV.U32 R0, RZ, RZ, R92 ;  /* 0x000000ffff007224 */ /* 0x000fe200078e005c */
[----:B------:R-:W-:Y:S01]  /*8ac0*/  I2IP.S8.S32.SAT R35, R44, R43, R35 ;  /* 0x0000002b2c237239 */ /* 0x000fe20000001423 */
[-C--:B------:R-:W-:Y:S02]  /*8ad0*/  IMAD R50, R73, R72.reuse, R50 ;  /* 0x0000004849327224 */ /* 0x080fe400078e0232 */
[----:B------:R-:W-:Y:S01]  /*8ae0*/  IMAD R51, R0, R72, R51 ;  /* 0x0000004800337224 */ /* 0x000fe200078e0233 */
[----:B------:R-:W-:Y:S01]  /*8af0*/  MOV R0, R86 ;  /* 0x0000005600007202 */ /* 0x000fe20000000f00 */
[----:B------:R-:W-:Y:S01]  /*8b00*/  IMAD R53, R70, R58, RZ ;  /* 0x0000003a46357224 */ /* 0x000fe200078e02ff */
[----:B------:R-:W-:Y:S01]  /*8b10*/  I2IP.S8.S32.SAT R49, R50, R49, RZ ;  /* 0x0000003132317239 */ /* 0x000fe200000014ff */
[-C--:B------:R-:W-:Y:S01]  /*8b20*/  IMAD R52, R3, R72.reuse, R52 ;  /* 0x0000004803347224 */ /* 0x080fe200078e0234 */
[----:B------:R-:W-:Y:S01]  /*8b30*/  SHF.R.S32.HI R3, RZ, 0x18, R84 ;  /* 0x00000018ff037819 */ /* 0x000fe20000011454 */
[----:B------:R-:W-:Y:S01]  /*8b40*/  IMAD R53, R2, R72, R53 ;  /* 0x0000004802357224 */ /* 0x000fe200078e0235 */
[----:B------:R-:W-:Y:S01]  /*8b50*/  MOV R2, R80 ;  /* 0x0000005000027202 */ /* 0x000fe20000000f00 */
[----:B------:R-:W-:Y:S01]  /*8b60*/  IMAD.SHL.U32 R82, R98, 0x100, RZ ;  /* 0x0000010062527824 */ /* 0x000fe200078e00ff */
[----:B------:R-:W-:Y:S01]  /*8b70*/  I2IP.S8.S32.SAT R48, R48, R47, R49 ;  /* 0x0000002f30307239 */ /* 0x000fe20000001431 */
[----:B------:R-:W-:Y:S02]  /*8b80*/  IMAD R54, R75, R72, R54 ;  /* 0x000000484b367224 */ /* 0x000fe400078e0236 */
[C---:B------:R-:W-:Y:S02]  /*8b90*/  IMAD R56, R70.reuse, R61, RZ ;  /* 0x0000003d46387224 */ /* 0x040fe400078e02ff */
[----:B------:R-:W-:Y:S01]  /*8ba0*/  IMAD R61, R70, R66, RZ ;  /* 0x00000042463d7224 */ /* 0x000fe200078e02ff */
[----:B------:R-:W-:Y:S01]  /*8bb0*/  I2IP.S8.S32.SAT R66, R13, R12, R14 ;  /* 0x0000000c0d427239 */ /* 0x000fe2000000140e */
[-C--:B------:R-:W-:Y:S01]  /*8bc0*/  IMAD R55, R0, R72.reuse, R55 ;  /* 0x0000004800377224 */ /* 0x080fe200078e0237 */
[----:B------:R-:W-:Y:S01]  /*8bd0*/  SHF.R.S32.HI R0, RZ, 0x18, R82 ;  /* 0x00000018ff007819 */ /* 0x000fe20000011452 */
[-C--:B------:R-:W-:Y:S01]  /*8be0*/  IMAD R56, R3, R72.reuse, R56 ;  /* 0x0000004803387224 */ /* 0x080fe200078e0238 */
[----:B------:R-:W-:Y:S01]  /*8bf0*/  I2IP.S8.S32.SAT R49, R54, R53, RZ ;  /* 0x0000003536317239 */ /* 0x000fe200000014ff */
[----:B------:R1:W-:Y:S01]  /*8c00*/  STS.128 [R135+UR44+0x6200], R64 ;  /* 0x0062004087007988 */ /* 0x0003e20008000c2c */
[----:B------:R-:W-:Y:S01]  /*8c10*/  IMAD R58, R70, R63, RZ ;  /* 0x0000003f463a7224 */ /* 0x000fe200078e02ff */
[----:B------:R-:W-:Y:S01]  /*8c20*/  SHF.R.S32.HI R3, RZ, 0x18, R76 ;  /* 0x00000018ff037819 */ /* 0x000fe2000001144c */
[-C--:B------:R-:W-:Y:S01]  /*8c30*/  IMAD R57, R0, R72.reuse, R57 ;  /* 0x0000004800397224 */ /* 0x080fe200078e0239 */
[----:B------:R-:W-:Y:S01]  /*8c40*/  I2IP.S8.S32.SAT R49, R52, R51, R49 ;  /* 0x0000003334317239 */ /* 0x000fe20000001431 */
[-C--:B------:R-:W-:Y:S02]  /*8c50*/  IMAD R58, R97, R72.reuse, R58 ;  /* 0x00000048613a7224 */ /* 0x080fe400078e023a */
[-C--:B------:R-:W-:Y:S01]  /*8c60*/  IMAD R59, R2, R72.reuse, R59 ;  /* 0x00000048023b7224 */ /* 0x080fe200078e023b */
[----:B------:R1:W-:Y:S01]  /*8c70*/  STS.128 [R157+0x6200], R16 ;  /* 0x006200109d007388 */ /* 0x0003e20000000c00 */
[-C--:B------:R-:W-:Y:S01]  /*8c80*/  IMAD R60, R3, R72.reuse, R60 ;  /* 0x00000048033c7224 */ /* 0x080fe200078e023c */
[----:B------:R-:W-:Y:S01]  /*8c90*/  I2IP.S8.S32.SAT R50, R58, R57, RZ ;  /* 0x000000393a327239 */ /* 0x000fe200000014ff */
[-C--:B------:R-:W-:Y:S02]  /*8ca0*/  IMAD R61, R4, R72.reuse, R61 ;  /* 0x00000048043d7224 */ /* 0x080fe400078e023d */
[----:B------:R-:W-:Y:S01]  /*8cb0*/  IMAD R62, R99, R72, R62 ;  /* 0x00000048633e7224 */ /* 0x000fe200078e023e */
[----:B------:R-:W-:Y:S02]  /*8cc0*/  I2IP.S8.S32.SAT R50, R56, R55, R50 ;  /* 0x0000003738327239 */ /* 0x000fe40000001432 */
[----:B------:R1:W-:Y:S02]  /*8cd0*/  STS.128 [R156+0x6200], R32 ;  /* 0x006200209c007388 */ /* 0x0003e40000000c00 */
        /* <DEDUP_REMOVED lines=12> */
[----:B------:R-:W-:Y:S02]  /*8da0*/  UIADD3 UR9, UPT, UPT, UR49, 0x40, URZ ;  /* 0x0000004031097890 */ /* 0x000fe4000fffe0ff */
[----:B------:R-:W-:Y:S01]  /*8db0*/  UIADD3 UR8, UPT, UPT, UR44, 0x6200, URZ ;  /* 0x000062002c087890 */ /* 0x000fe2000fffe0ff */
[----:B------:R-:W-:Y:S01]  /*8dc0*/  UMOV UR10, UR50 ;  /* 0x00000032000a7c82 */ /* 0x000fe20008000000 */
[----:B------:R-:W-:Y:S01]  /*8dd0*/  UMOV UR11, UR36 ;  /* 0x00000024000b7c82 */ /* 0x000fe20008000000 */
[----:B--2---:R-:W-:Y:S04]  /*8de0*/  UIADD3 UR4, UP0, UPT, UR6, 0x680, URZ ;  /* 0x0000068006047890 */ /* 0x004fe8000ff1e0ff */
[----:B------:R-:W-:Y:S09]  /*8df0*/  UIADD3.X UR5, UPT, UPT, URZ, UR7, URZ, UP0, !UPT ;  /* 0x00000007ff057290 */ /* 0x000ff200087fe4ff */
[----:B------:R2:W-:Y:S01]  /*8e00*/  UTMASTG.3D [UR8], [UR4] ;  /* 0x00000008040073b5 */ /* 0x0005e20008010000 */
[----:B------:R0:W-:Y:S01]  /*8e10*/  UTMACMDFLUSH ;  /* 0x00000000000079b7 */ /* 0x0001e20000000000 */
[----:B--2---:R-:W-:Y:S04]  /*8e20*/  DEPBAR.LE SB0, 0x1 ;  /* 0x000080400000791a */ /* 0x004fe80000000000 */
.L_x_122:
[----:B------:R-:W-:Y:S05]  /*8e30*/  BSYNC.RECONVERGENT B0 ;  /* 0x0000000000007941 */ /* 0x000fea0003800200 */
.L_x_121:
[----:B------:R-:W-:Y:S01]  /*8e40*/  R2UR UR4, R142 ;  /* 0x000000008e0472ca */ /* 0x000fe200000e0000 */
[----:B------:R-:W-:Y:S01]  /*8e50*/  BAR.SYNC.DEFER_BLOCKING 0x1, 0x80 ;  /* 0x0042000000007b1d */ /* 0x000fe20000010000 */
[----:B------:R-:W-:Y:S01]  /*8e60*/  ISETP.NE.AND P0, PT, R145, 0x2, PT ;  /* 0x000000029100780c */ /* 0x000fe20003f05270 */
[----:B------:R-:W-:Y:S01]  /*8e70*/  UISETP.NE.AND UP0, UPT, UR45, URZ, UPT ;  /* 0x000000ff2d00728c */ /* 0x000fe2000bf05270 */
[C---:B------:R-:W-:Y:S01]  /*8e80*/  ISETP.NE.AND P1, PT, R68.reuse, 0x4, PT ;  /* 0x000000044400780c */ /* 0x040fe20003f25270 */
[----:B------:R-:W-:Y:S01]  /*8e90*/  UIADD3 UR20, UPT, UPT, UR37, UR63, URZ ;  /* 0x0000003f25147290 */ /* 0x000fe2000fffe0ff */
[----:B------:R-:W-:Y:S02]  /*8ea0*/  SEL R2, RZ, 0x1, P0 ;  /* 0x00000001ff027807 */ /* 0x000fe40000000000 */
[----:B------:R-:W-:Y:S02]  /*8eb0*/  SEL R0, RZ, 0x1, P1 ;  /* 0x00000001ff007807 */ /* 0x000fe40000800000 */
[----:B------:R-:W-:Y:S02]  /*8ec0*/  LOP3.LUT R147, R147, R2, RZ, 0x3c, !PT ;  /* 0x0000000293937212 */ /* 0x000fe400078e3cff */
[----:B------:R-:W-:Y:S01]  /*8ed0*/  LOP3.LUT R149, R149, R0, RZ, 0x3c, !PT ;  /* 0x0000000095957212 */ /* 0x000fe200078e3cff */
[----:B------:R-:W-:Y:S01]  /*8ee0*/  UIADD3 UR16, UPT, UPT, UR38, UR4, URZ ;  /* 0x0000000426107290 */ /* 0x000fe2000fffe0ff */
[----:B------:R-:W-:Y:S02]  /*8ef0*/  SEL R145, R145, RZ, P0 ;  /* 0x000000ff91917207 */ /* 0x000fe40000000000 */
[----:B------:R-:W-:Y:S01]  /*8f00*/  SEL R68, R68, RZ, P1 ;  /* 0x000000ff44447207 */ /* 0x000fe20000800000 */
[----:B------:R-:W-:Y:S01]  /*8f10*/  UMOV UR36, UR59 ;  /* 0x0000003b00247c82 */ /* 0x000fe20008000000 */
[----:B------:R-:W-:Y:S07]  /*8f20*/  BRA.U UP0, `(.L_x_123) ;  /* 0xffffffc500287547 */ /* 0x000fee000b83ffff */
[----:B------:R-:W-:Y:S05]  /*8f30*/  EXIT ;  /* 0x000000000000794d */ /* 0x000fea0003800000 */
.L_x_24:
[----:B--2---:R2:W3:Y:S02]  /*8f40*/  SYNCS.PHASECHK.TRANS64.TRYWAIT P0, [R3+URZ+0xf0], R2 ;  /* 0x0000f002030075a7 */ /* 0x0044e400080011ff */
[----:B---3--:R-:W-:Y:S05]  /*8f50*/  @!P0 NANOSLEEP.SYNCS 0x989680 ;  /* 0x009896800000895d */ /* 0x008fea0003900000 */
[----:B------:R-:W3:Y:S02]  /*8f60*/  @!P0 SYNCS.PHASECHK.TRANS64 P0, [R3+URZ+0xf0], R2 ;  /* 0x0000f002030085a7 */ /* 0x000ee400080010ff */
[----:B---3--:R-:W-:Y:S05]  /*8f70*/  @!P0 BRA `(.L_x_24) ;  /* 0xfffffffc00f08947 */ /* 0x008fea000383ffff */
[----:B------:R-:W-:Y:S05]  /*8f80*/  BRA `(.L_x_124) ;  /* 0xffffff8800a87947 */ /* 0x000fea000383ffff */
.L_x_27:
[----:B-1----:R-:W-:-:S07]  /*8f90*/  MOV R0, UR33 ;  /* 0x0000002100007c02 */ /* 0x002fce0008000f00 */
.L_x_125:
[----:B-1----:R1:W2:Y:S02]  /*8fa0*/  SYNCS.PHASECHK.TRANS64.TRYWAIT P0, [R0+URZ+0x28], R3 ;  /* 0x00002803000075a7 */ /* 0x0022a400080011ff */
[----:B--2---:R-:W-:Y:S05]  /*8fb0*/  @!P0 NANOSLEEP.SYNCS 0x989680 ;  /* 0x009896800000895d */ /* 0x004fea0003900000 */
[----:B------:R-:W2:Y:S02]  /*8fc0*/  @!P0 SYNCS.PHASECHK.TRANS64 P0, [R0+URZ+0x28], R3 ;  /* 0x00002803000085a7 */ /* 0x000ea400080010ff */
[----:B--2---:R-:W-:Y:S05]  /*8fd0*/  @!P0 BRA `(.L_x_125) ;  /* 0xfffffffc00f08947 */ /* 0x004fea000383ffff */
[----:B------:R-:W-:Y:S05]  /*8fe0*/  BRA `(.L_x_26) ;  /* 0xffffff8c00007947 */ /* 0x000fea000383ffff */
.L_x_34:
[----:B-1----:R-:W-:-:S07]  /*8ff0*/  MOV R0, UR17 ;  /* 0x0000001100007c02 */ /* 0x002fce0008000f00 */
.L_x_126:
[----:B-1----:R1:W2:Y:S02]  /*9000*/  SYNCS.PHASECHK.TRANS64.TRYWAIT P0, [R0+URZ+0x28], R3 ;  /* 0x00002803000075a7 */ /* 0x0022a400080011ff */
[----:B--2---:R-:W-:Y:S05]  /*9010*/  @!P0 NANOSLEEP.SYNCS 0x989680 ;  /* 0x009896800000895d */ /* 0x004fea0003900000 */
[----:B------:R-:W2:Y:S02]  /*9020*/  @!P0 SYNCS.PHASECHK.TRANS64 P0, [R0+URZ+0x28], R3 ;  /* 0x00002803000085a7 */ /* 0x000ea400080010ff */
[----:B--2---:R-:W-:Y:S05]  /*9030*/  @!P0 BRA `(.L_x_126) ;  /* 0xfffffffc00f08947 */ /* 0x004fea000383ffff */
[----:B------:R-:W-:Y:S05]  /*9040*/  BRA `(.L_x_33) ;  /* 0xffffff8c00c07947 */ /* 0x000fea000383ffff */
.L_x_39:
[----:B-1----:R1:W2:Y:S02]  /*9050*/  SYNCS.PHASECHK.TRANS64.TRYWAIT P0, [R3+URZ+0x80], R0 ;  /* 0x00008000030075a7 */ /* 0x0022a400080011ff */
[----:B--2---:R-:W-:Y:S05]  /*9060*/  @!P0 NANOSLEEP.SYNCS 0x989680 ;  /* 0x009896800000895d */ /* 0x004fea0003900000 */
[----:B------:R-:W2:Y:S02]  /*9070*/  @!P0 SYNCS.PHASECHK.TRANS64 P0, [R3+URZ+0x80], R0 ;  /* 0x00008000030085a7 */ /* 0x000ea400080010ff */
[----:B--2---:R-:W-:Y:S05]  /*9080*/  @!P0 BRA `(.L_x_39) ;  /* 0xfffffffc00f08947 */ /* 0x004fea000383ffff */
[----:B------:R-:W-:Y:S05]  /*9090*/  BRA `(.L_x_127) ;  /* 0xffffff9000687947 */ /* 0x000fea000383ffff */
.L_x_43:
[----:B-1----:R-:W-:-:S07]  /*90a0*/  MOV R0, UR4 ;  /* 0x0000000400007c02 */ /* 0x002fce0008000f00 */
.L_x_128:
[----:B-1----:R1:W2:Y:S02]  /*90b0*/  SYNCS.PHASECHK.TRANS64.TRYWAIT P0, [R0+URZ], R3 ;  /* 0x00000003000075a7 */ /* 0x0022a400080011ff */
[----:B--2---:R-:W-:Y:S05]  /*90c0*/  @!P0 NANOSLEEP.SYNCS 0x989680 ;  /* 0x009896800000895d */ /* 0x004fea0003900000 */
[----:B------:R-:W2:Y:S02]  /*90d0*/  @!P0 SYNCS.PHASECHK.TRANS64 P0, [R0+URZ], R3 ;  /* 0x00000003000085a7 */ /* 0x000ea400080010ff */
[----:B--2---:R-:W-:Y:S05]  /*90e0*/  @!P0 BRA `(.L_x_128) ;  /* 0xfffffffc00f08947 */ /* 0x004fea000383ffff */
[----:B------:R-:W-:Y:S05]  /*90f0*/  BRA `(.L_x_129) ;  /* 0xffffff9800107947 */ /* 0x000fea000383ffff */
.L_x_44:
[----:B------:R-:W-:-:S07]  /*9100*/  MOV R0, UR5 ;  /* 0x0000000500007c02 */ /* 0x000fce0008000f00 */
.L_x_130:
[----:B-1----:R1:W2:Y:S02]  /*9110*/  SYNCS.PHASECHK.TRANS64.TRYWAIT P0, [R0+URZ], R3 ;  /* 0x00000003000075a7 */ /* 0x0022a400080011ff */
[----:B--2---:R-:W-:Y:S05]  /*9120*/  @!P0 NANOSLEEP.SYNCS 0x989680 ;  /* 0x009896800000895d */ /* 0x004fea0003900000 */
[----:B------:R-:W2:Y:S02]  /*9130*/  @!P0 SYNCS.PHASECHK.TRANS64 P0, [R0+URZ], R3 ;  /* 0x00000003000085a7 */ /* 0x000ea400080010ff */
[----:B--2---:R-:W-:Y:S05]  /*9140*/  @!P0 BRA `(.L_x_130) ;  /* 0xfffffffc00f08947 */ /* 0x004fea000383ffff */
[----:B------:R-:W-:Y:S05]  /*9150*/  BRA `(.L_x_131) ;  /* 0xffffff98001c7947 */ /* 0x000fea000383ffff */
.L_x_45:
[----:B------:R-:W-:-:S07]  /*9160*/  MOV R0, UR5 ;  /* 0x0000000500007c02 */ /* 0x000fce0008000f00 */
.L_x_132:
[----:B-1----:R1:W2:Y:S02]  /*9170*/  SYNCS.PHASECHK.TRANS64.TRYWAIT P0, [R0+URZ], R3 ;  /* 0x00000003000075a7 */ /* 0x0022a400080011ff */
[----:B--2---:R-:W-:Y:S05]  /*9180*/  @!P0 NANOSLEEP.SYNCS 0x989680 ;  /* 0x009896800000895d */ /* 0x004fea0003900000 */
[----:B------:R-:W2:Y:S02]  /*9190*/  @!P0 SYNCS.PHASECHK.TRANS64 P0, [R0+URZ], R3 ;  /* 0x00000003000085a7 */ /* 0x000ea400080010ff */
[----:B--2---:R-:W-:Y:S05]  /*91a0*/  @!P0 BRA `(.L_x_132) ;  /* 0xfffffffc00f08947 */ /* 0x004fea000383ffff */
[----:B------:R-:W-:Y:S05]  /*91b0*/  BRA `(.L_x_133) ;  /* 0xffffff9800287947 */ /* 0x000fea000383ffff */
.L_x_46:
[----:B------:R-:W-:-:S07]  /*91c0*/  MOV R0, UR5 ;  /* 0x0000000500007c02 */ /* 0x000fce0008000f00 */
.L_x_134:
[----:B-1----:R1:W2:Y:S02]  /*91d0*/  SYNCS.PHASECHK.TRANS64.TRYWAIT P0, [R0+URZ], R3 ;  /* 0x00000003000075a7 */ /* 0x0022a400080011ff */
[----:B--2---:R-:W-:Y:S05]  /*91e0*/  @!P0 NANOSLEEP.SYNCS 0x989680 ;  /* 0x009896800000895d */ /* 0x004fea0003900000 */
[----:B------:R-:W2:Y:S02]  /*91f0*/  @!P0 SYNCS.PHASECHK.TRANS64 P0, [R0+URZ], R3 ;  /* 0x00000003000085a7 */ /* 0x000ea400080010ff */
[----:B--2---:R-:W-:Y:S05]  /*9200*/  @!P0 BRA `(.L_x_134) ;  /* 0xfffffffc00f08947 */ /* 0x004fea000383ffff */
[----:B------:R-:W-:Y:S05]  /*9210*/  BRA `(.L_x_135) ;  /* 0xffffff9800347947 */ /* 0x000fea000383ffff */
.L_x_49:
[----:B-1----:R1:W2:Y:S02]  /*9220*/  SYNCS.PHASECHK.TRANS64.TRYWAIT P0, [R2+URZ+0xe0], R5 ;  /* 0x0000e005020075a7 */ /* 0x0022a400080011ff */
[----:B--2---:R-:W-:Y:S05]  /*9230*/  @!P0 NANOSLEEP.SYNCS 0x989680 ;  /* 0x009896800000895d */ /* 0x004fea0003900000 */
[----:B------:R-:W2:Y:S02]  /*9240*/  @!P0 SYNCS.PHASECHK.TRANS64 P0, [R2+URZ+0xe0], R5 ;  /* 0x0000e005020085a7 */ /* 0x000ea400080010ff */
[----:B--2---:R-:W-:Y:S05]  /*9250*/  @!P0 BRA `(.L_x_49) ;  /* 0xfffffffc00f08947 */ /* 0x004fea000383ffff */
[----:B------:R-:W-:Y:S05]  /*9260*/  BRA `(.L_x_136) ;  /* 0xffffff9800907947 */ /* 0x000fea000383ffff */
.L_x_50:
[----:B------:R-:W-:-:S07]  /*9270*/  MOV R2, UR4 ;  /* 0x0000000400027c02 */ /* 0x000fce0008000f00 */
.L_x_137:
[----:B-1----:R1:W2:Y:S02]  /*9280*/  SYNCS.PHASECHK.TRANS64.TRYWAIT P0, [R2+URZ+0x90], R5 ;  /* 0x00009005020075a7 */ /* 0x0022a400080011ff */
[----:B--2---:R-:W-:Y:S05]  /*9290*/  @!P0 NANOSLEEP.SYNCS 0x989680 ;  /* 0x009896800000895d */ /* 0x004fea0003900000 */
[----:B------:R-:W2:Y:S02]  /*92a0*/  @!P0 SYNCS.PHASECHK.TRANS64 P0, [R2+URZ+0x90], R5 ;  /* 0x00009005020085a7 */ /* 0x000ea400080010ff */
[----:B--2---:R-:W-:Y:S05]  /*92b0*/  @!P0 BRA `(.L_x_137) ;  /* 0xfffffffc00f08947 */ /* 0x004fea000383ffff */
[----:B------:R-:W-:Y:S05]  /*92c0*/  BRA `(.L_x_138) ;  /* 0xffffff9800a07947 */ /* 0x000fea000383ffff */
.L_x_51:
[----:B-1----:R1:W2:Y:S02]  /*92d0*/  SYNCS.PHASECHK.TRANS64.TRYWAIT P1, [R2+URZ+0x80], R5 ;  /* 0x00008005020075a7 */ /* 0x0022a400080211ff */
[----:B--2---:R-:W-:Y:S05]  /*92e0*/  @!P1 NANOSLEEP.SYNCS 0x989680 ;  /* 0x009896800000995d */ /* 0x004fea0003900000 */
[----:B------:R-:W2:Y:S02]  /*92f0*/  @!P1 SYNCS.PHASECHK.TRANS64 P1, [R2+URZ+0x80], R5 ;  /* 0x00008005020095a7 */ /* 0x000ea400080210ff */
[----:B--2---:R-:W-:Y:S05]  /*9300*/  @!P1 BRA `(.L_x_51) ;  /* 0xfffffffc00f09947 */ /* 0x004fea000383ffff */
[----:B------:R-:W-:Y:S05]  /*9310*/  BRA `(.L_x_139) ;  /* 0xffffff9800d07947 */ /* 0x000fea000383ffff */
.L_x_54:
[----:B------:R-:W-:-:S07]  /*9320*/  MOV R0, UR4 ;  /* 0x0000000400007c02 */ /* 0x000fce0008000f00 */
.L_x_140:
[----:B-1----:R1:W2:Y:S02]  /*9330*/  SYNCS.PHASECHK.TRANS64.TRYWAIT P0, [R0+URZ+0x90], R3 ;  /* 0x00009003000075a7 */ /* 0x0022a400080011ff */
[----:B--2---:R-:W-:Y:S05]  /*9340*/  @!P0 NANOSLEEP.SYNCS 0x989680 ;  /* 0x009896800000895d */ /* 0x004fea0003900000 */
[----:B------:R-:W2:Y:S02]  /*9350*/  @!P0 SYNCS.PHASECHK.TRANS64 P0, [R0+URZ+0x90], R3 ;  /* 0x00009003000085a7 */ /* 0x000ea400080010ff */
[----:B--2---:R-:W-:Y:S05]  /*9360*/  @!P0 BRA `(.L_x_140) ;  /* 0xfffffffc00f08947 */ /* 0x004fea000383ffff */
[----:B------:R-:W-:Y:S05]  /*9370*/  BRA `(.L_x_53) ;  /* 0xffffff9c00247947 */ /* 0x000fea000383ffff */
.L_x_63:
[----:B-1----:R-:W-:-:S04]  /*9380*/  MOV R0, UR5 ;  /* 0x0000000500007c02 */ /* 0x002fc80008000f00 */
[----:B------:R1:W2:Y:S03]  /*9390*/  SYNCS.PHASECHK.TRANS64.TRYWAIT P0, [R0+URZ+0x8], R7 ;  /* 0x00000807000075a7 */ /* 0x0002a600080011ff */
[----:B--2---:R-:W-:Y:S05]  /*93a0*/  @!P0 NANOSLEEP.SYNCS 0x989680 ;  /* 0x009896800000895d */ /* 0x004fea0003900000 */
[----:B------:R-:W2:Y:S02]  /*93b0*/  @!P0 SYNCS.PHASECHK.TRANS64 P0, [R0+URZ+0x8], R7 ;  /* 0x00000807000085a7 */ /* 0x000ea400080010ff */
[----:B--2---:R-:W-:Y:S05]  /*93c0*/  @!P0 BRA `(.L_x_63) ;  /* 0xfffffffc00ec8947 */ /* 0x004fea000383ffff */
[----:B------:R-:W-:Y:S05]  /*93d0*/  BRA `(.L_x_62) ;  /* 0xffffff9c00d87947 */ /* 0x000fea000383ffff */
.L_x_65:
[----:B------:R-:W-:Y:S01]  /*93e0*/  BSSY B0, `(.L_x_141) ;  /* 0x0000006000007945 */ /* 0x000fe20003800000 */
[----:B------:R-:W-:-:S07]  /*93f0*/  MOV R15, 0xffffffff ;  /* 0xffffffff000f7802 */ /* 0x000fce0000000f00 */
[----:B-1---5:R-:W-:Y:S05]  /*9400*/  WARPSYNC.COLLECTIVE R15, `(.L_x_142) ;  /* 0x000000000f0c7348 */ /* 0x022fea0003c00000 */
[----:B------:R-:W-:Y:S02]  /*9410*/  ELECT P6, UR79, PT ;  /* 0x00000000004f782f */ /* 0x000fe400038c0000 */
[----:B------:R-:W-:Y:S01]  /*9420*/  MOV R14, UR79 ;  /* 0x0000004f000e7c02 */ /* 0x000fe20008000f00 */
[----:B-1---5:R-:W-:Y:S10]  /*9430*/  ENDCOLLECTIVE ;  /* 0x000000000000791b */ /* 0x022ff40003800000 */
.L_x_142:
[----:B------:R-:W-:Y:S05]  /*9440*/  BSYNC B0 ;  /* 0x0000000000007941 */ /* 0x000fea0003800000 */
.L_x_141:
[----:B------:R-:W-:Y:S01]  /*9450*/  PLOP3.LUT P0, PT, P6, PT, PT, 0x80, 0x8 ;  /* 0x000000000008781c */ /* 0x000fe2000370f070 */
[----:B------:R-:W-:-:S12]  /*9460*/  BRA `(.L_x_143) ;  /* 0xffffffa000047947 */ /* 0x000fd8000383ffff */
.L_x_67:
[----:B-1----:R-:W-:-:S04]  /*9470*/  MOV R0, UR5 ;  /* 0x0000000500007c02 */ /* 0x002fc80008000f00 */
[----:B------:R1:W2:Y:S03]  /*9480*/  SYNCS.PHASECHK.TRANS64.TRYWAIT P0, [R0+URZ+0x8], R5 ;  /* 0x00000805000075a7 */ /* 0x0002a600080011ff */
[----:B--2---:R-:W-:Y:S05]  /*9490*/  @!P0 NANOSLEEP.SYNCS 0x989680 ;  /* 0x009896800000895d */ /* 0x004fea0003900000 */
[----:B------:R-:W2:Y:S02]  /*94a0*/  @!P0 SYNCS.PHASECHK.TRANS64 P0, [R0+URZ+0x8], R5 ;  /* 0x00000805000085a7 */ /* 0x000ea400080010ff */
[----:B--2---:R-:W-:Y:S05]  /*94b0*/  @!P0 BRA `(.L_x_67) ;  /* 0xfffffffc00ec8947 */ /* 0x004fea000383ffff */
[----:B------:R-:W-:Y:S05]  /*94c0*/  BRA `(.L_x_66) ;  /* 0xffffffa000087947 */ /* 0x000fea000383ffff */
.L_x_68:
[----:B-1----:R1:W2:Y:S02]  /*94d0*/  SYNCS.PHASECHK.TRANS64.TRYWAIT P0, [R0+URZ+0x80], R5 ;  /* 0x00008005000075a7 */ /* 0x0022a400080011ff */
[----:B--2---:R-:W-:Y:S05]  /*94e0*/  @!P0 NANOSLEEP.SYNCS 0x989680 ;  /* 0x009896800000895d */ /* 0x004fea0003900000 */
[----:B------:R-:W2:Y:S02]  /*94f0*/  @!P0 SYNCS.PHASECHK.TRANS64 P0, [R0+URZ+0x80], R5 ;  /* 0x00008005000085a7 */ /* 0x000ea400080010ff */
[----:B--2---:R-:W-:Y:S05]  /*9500*/  @!P0 BRA `(.L_x_68) ;  /* 0xfffffffc00f08947 */ /* 0x004fea000383ffff */
[----:B------:R-:W-:Y:S05]  /*9510*/  BRA `(.L_x_144) ;  /* 0xffffffa000dc7947 */ /* 0x000fea000383ffff */
.L_x_70:
[----:B------:R-:W-:-:S07]  /*9520*/  MOV R0, UR19 ;  /* 0x0000001300007c02 */ /* 0x000fce0008000f00 */
.L_x_145:
[----:B-1----:R1:W2:Y:S02]  /*9530*/  SYNCS.PHASECHK.TRANS64.TRYWAIT P0, [R0+URZ+0xc0], R5 ;  /* 0x0000c005000075a7 */ /* 0x0022a400080011ff */
[----:B--2---:R-:W-:Y:S05]  /*9540*/  @!P0 NANOSLEEP.SYNCS 0x989680 ;  /* 0x009896800000895d */ /* 0x004fea0003900000 */
[----:B------:R-:W2:Y:S02]  /*9550*/  @!P0 SYNCS.PHASECHK.TRANS64 P0, [R0+URZ+0xc0], R5 ;  /* 0x0000c005000085a7 */ /* 0x000ea400080010ff */
[----:B--2---:R-:W-:Y:S05]  /*9560*/  @!P0 BRA `(.L_x_145) ;  /* 0xfffffffc00f08947 */ /* 0x004fea000383ffff */
[----:B------:R-:W-:Y:S05]  /*9570*/  BRA `(.L_x_146) ;  /* 0xffffffa400247947 */ /* 0x000fea000383ffff */
.L_x_73:
[----:B------:R-:W-:Y:S07]  /*9580*/  MOV R0, UR6 ;  /* 0x0000000600007c02 */ /* 0x000fee0008000f00 */
.L_x_147:
[----:B-1----:R1:W2:Y:S02]  /*9590*/  SYNCS.PHASECHK.TRANS64.TRYWAIT P0, [R0+URZ], R5 ;  /* 0x00000005000075a7 */ /* 0x0022a400080011ff */
[----:B--2---:R-:W-:Y:S05]  /*95a0*/  @!P0 NANOSLEEP.SYNCS 0x989680 ;  /* 0x009896800000895d */ /* 0x004fea0003900000 */
[----:B------:R-:W2:Y:S02]  /*95b0*/  @!P0 SYNCS.PHASECHK.TRANS64 P0, [R0+URZ], R5 ;  /* 0x00000005000085a7 */ /* 0x000ea400080010ff */
[----:B--2---:R-:W-:Y:S05]  /*95c0*/  @!P0 BRA `(.L_x_147) ;  /* 0xfffffffc00f08947 */ /* 0x004fea000383ffff */
[----:B------:R-:W-:Y:S05]  /*95d0*/  BRA `(.L_x_72) ;  /* 0xffffffa4003c7947 */ /* 0x000fea000383ffff */
.L_x_77:
[----:B-1----:R-:W-:-:S07]  /*95e0*/  MOV R0, UR4 ;  /* 0x0000000400007c02 */ /* 0x002fce0008000f00 */
.L_x_148:
[----:B-1----:R1:W2:Y:S02]  /*95f0*/  SYNCS.PHASECHK.TRANS64.TRYWAIT P0, [R0+URZ], R3 ;  /* 0x00000003000075a7 */ /* 0x0022a400080011ff */
[----:B--2---:R-:W-:Y:S05]  /*9600*/  @!P0 NANOSLEEP.SYNCS 0x989680 ;  /* 0x009896800000895d */ /* 0x004fea0003900000 */
[----:B------:R-:W2:Y:S02]  /*9610*/  @!P0 SYNCS.PHASECHK.TRANS64 P0, [R0+URZ], R3 ;  /* 0x00000003000085a7 */ /* 0x000ea400080010ff */
[----:B--2---:R-:W-:Y:S05]  /*9620*/  @!P0 BRA `(.L_x_148) ;  /* 0xfffffffc00f08947 */ /* 0x004fea000383ffff */
[----:B------:R-:W-:Y:S05]  /*9630*/  BRA `(.L_x_149) ;  /* 0xffffffa400f47947 */ /* 0x000fea000383ffff */
.L_x_78:
[----:B------:R-:W-:-:S07]  /*9640*/  MOV R0, UR5 ;  /* 0x0000000500007c02 */ /* 0x000fce0008000f00 */
.L_x_150:
[----:B-1----:R1:W2:Y:S02]  /*9650*/  SYNCS.PHASECHK.TRANS64.TRYWAIT P0, [R0+URZ], R3 ;  /* 0x00000003000075a7 */ /* 0x0022a400080011ff */
[----:B--2---:R-:W-:Y:S05]  /*9660*/  @!P0 NANOSLEEP.SYNCS 0x989680 ;  /* 0x009896800000895d */ /* 0x004fea0003900000 */
[----:B------:R-:W2:Y:S02]  /*9670*/  @!P0 SYNCS.PHASECHK.TRANS64 P0, [R0+URZ], R3 ;  /* 0x00000003000085a7 */ /* 0x000ea400080010ff */
[----:B--2---:R-:W-:Y:S05]  /*9680*/  @!P0 BRA `(.L_x_150) ;  /* 0xfffffffc00f08947 */ /* 0x004fea000383ffff */
[----:B------:R-:W-:Y:S05]  /*9690*/  BRA `(.L_x_151) ;  /* 0xffffffa800007947 */ /* 0x000fea000383ffff */
.L_x_79:
[----:B------:R-:W-:-:S07]  /*96a0*/  MOV R0, UR5 ;  /* 0x0000000500007c02 */ /* 0x000fce0008000f00 */
.L_x_152:
[----:B-1----:R1:W2:Y:S02]  /*96b0*/  SYNCS.PHASECHK.TRANS64.TRYWAIT P0, [R0+URZ], R3 ;  /* 0x00000003000075a7 */ /* 0x0022a400080011ff */
[----:B--2---:R-:W-:Y:S05]  /*96c0*/  @!P0 NANOSLEEP.SYNCS 0x989680 ;  /* 0x009896800000895d */ /* 0x004fea0003900000 */
[----:B------:R-:W2:Y:S02]  /*96d0*/  @!P0 SYNCS.PHASECHK.TRANS64 P0, [R0+URZ], R3 ;  /* 0x00000003000085a7 */ /* 0x000ea400080010ff */
[----:B--2---:R-:W-:Y:S05]  /*96e0*/  @!P0 BRA `(.L_x_152) ;  /* 0xfffffffc00f08947 */ /* 0x004fea000383ffff */
[----:B------:R-:W-:Y:S05]  /*96f0*/  BRA `(.L_x_153) ;  /* 0xffffffa8000c7947 */ /* 0x000fea000383ffff */
.L_x_82:
[----:B------:R-:W-:-:S07]  /*9700*/  MOV R0, UR13 ;  /* 0x0000000d00007c02 */ /* 0x000fce0008000f00 */
.L_x_154:
[----:B-1----:R1:W2:Y:S02]  /*9710*/  SYNCS.PHASECHK.TRANS64.TRYWAIT P1, [R0+URZ+0x100], R3 ;  /* 0x00010003000075a7 */ /* 0x0022a400080211ff */
[----:B--2---:R-:W-:Y:S05]  /*9720*/  @!P1 NANOSLEEP.SYNCS 0x989680 ;  /* 0x009896800000995d */ /* 0x004fea0003900000 */
[----:B------:R-:W2:Y:S02]  /*9730*/  @!P1 SYNCS.PHASECHK.TRANS64 P1, [R0+URZ+0x100], R3 ;  /* 0x00010003000095a7 */ /* 0x000ea400080210ff */
[----:B--2---:R-:W-:Y:S05]  /*9740*/  @!P1 BRA `(.L_x_154) ;  /* 0xfffffffc00f09947 */ /* 0x004fea000383ffff */
[----:B------:R-:W-:Y:S05]  /*9750*/  BRA `(.L_x_155) ;  /* 0xffffffa800587947 */ /* 0x000fea000383ffff */
.L_x_87:
[----:B--2---:R2:W3:Y:S02]  /*9760*/  SYNCS.PHASECHK.TRANS64.TRYWAIT P0, [R12+URZ+0x80], R9 ;  /* 0x000080090c0075a7 */ /* 0x0044e400080011ff */
[----:B---3--:R-:W-:Y:S05]  /*9770*/  @!P0 NANOSLEEP.SYNCS 0x989680 ;  /* 0x009896800000895d */ /* 0x008fea0003900000 */
[----:B------:R-:W3:Y:S02]  /*9780*/  @!P0 SYNCS.PHASECHK.TRANS64 P0, [R12+URZ+0x80], R9 ;  /* 0x000080090c0085a7 */ /* 0x000ee400080010ff */
[----:B---3--:R-:W-:Y:S05]  /*9790*/  @!P0 BRA `(.L_x_87) ;  /* 0xfffffffc00f08947 */ /* 0x008fea000383ffff */
[----:B------:R-:W-:Y:S05]  /*97a0*/  BRA `(.L_x_156) ;  /* 0xffffffac00787947 */ /* 0x000fea000383ffff */
.L_x_90:
[----:B------:R-:W-:Y:S07]  /*97b0*/  MOV R0, UR21 ;  /* 0x0000001500007c02 */ /* 0x000fee0008000f00 */
.L_x_157:
[----:B--2---:R2:W3:Y:S02]  /*97c0*/  SYNCS.PHASECHK.TRANS64.TRYWAIT P2, [R0+URZ+0x78], R11 ;  /* 0x0000780b000075a7 */ /* 0x0044e400080411ff */
[----:B---3--:R-:W-:Y:S05]  /*97d0*/  @!P2 NANOSLEEP.SYNCS 0x989680 ;  /* 0x009896800000a95d */ /* 0x008fea0003900000 */
[----:B------:R-:W3:Y:S02]  /*97e0*/  @!P2 SYNCS.PHASECHK.TRANS64 P2, [R0+URZ+0x78], R11 ;  /* 0x0000780b0000a5a7 */ /* 0x000ee400080410ff */
[----:B---3--:R-:W-:Y:S05]  /*97f0*/  @!P2 BRA `(.L_x_157) ;  /* 0xfffffffc00f0a947 */ /* 0x008fea000383ffff */
[----:B------:R-:W-:Y:S05]  /*9800*/  BRA `(.L_x_89) ;  /* 0xffffffb000e07947 */ /* 0x000fea000383ffff */
.L_x_93:
[----:B--2---:R-:W-:Y:S07]  /*9810*/  MOV R0, UR21 ;  /* 0x0000001500007c02 */ /* 0x004fee0008000f00 */
.L_x_158:
[----:B--2---:R2:W3:Y:S02]  /*9820*/  SYNCS.PHASECHK.TRANS64.TRYWAIT P0, [R0+URZ+0x60], R9 ;  /* 0x00006009000075a7 */ /* 0x0044e400080011ff */
[----:B---3--:R-:W-:Y:S05]  /*9830*/  @!P0 NANOSLEEP.SYNCS 0x989680 ;  /* 0x009896800000895d */ /* 0x008fea0003900000 */
[----:B------:R-:W3:Y:S02]  /*9840*/  @!P0 SYNCS.PHASECHK.TRANS64 P0, [R0+URZ+0x60], R9 ;  /* 0x00006009000085a7 */ /* 0x000ee400080010ff */
[----:B---3--:R-:W-:Y:S05]  /*9850*/  @!P0 BRA `(.L_x_158) ;  /* 0xfffffffc00f08947 */ /* 0x008fea000383ffff */
[----:B------:R-:W-:Y:S05]  /*9860*/  BRA `(.L_x_159) ;  /* 0xffffffb4003c7947 */ /* 0x000fea000383ffff */
.L_x_94:
[----:B------:R-:W-:Y:S07]  /*9870*/  MOV R0, UR21 ;  /* 0x0000001500007c02 */ /* 0x000fee0008000f00 */
.L_x_160:
[----:B--2---:R2:W3:Y:S02]  /*9880*/  SYNCS.PHASECHK.TRANS64.TRYWAIT P0, [R0+URZ+0x68], R9 ;  /* 0x00006809000075a7 */ /* 0x0044e400080011ff */
[----:B---3--:R-:W-:Y:S05]  /*9890*/  @!P0 NANOSLEEP.SYNCS 0x989680 ;  /* 0x009896800000895d */ /* 0x008fea0003900000 */
[----:B------:R-:W3:Y:S02]  /*98a0*/  @!P0 SYNCS.PHASECHK.TRANS64 P0, [R0+URZ+0x68], R9 ;  /* 0x00006809000085a7 */ /* 0x000ee400080010ff */
[----:B---3--:R-:W-:Y:S05]  /*98b0*/  @!P0 BRA `(.L_x_160) ;  /* 0xfffffffc00f08947 */ /* 0x008fea000383ffff */
[----:B------:R-:W-:Y:S05]  /*98c0*/  BRA `(.L_x_161) ;  /* 0xffffffb400787947 */ /* 0x000fea000383ffff */
.L_x_96:
[----:B------:R-:W-:-:S07]  /*98d0*/  MOV R0, UR21 ;  /* 0x0000001500007c02 */ /* 0x000fce0008000f00 */
.L_x_162:
[----:B---3--:R3:W4:Y:S02]  /*98e0*/  SYNCS.PHASECHK.TRANS64.TRYWAIT P0, [R0+URZ+0x60], R3 ;  /* 0x00006003000075a7 */ /* 0x00872400080011ff */
[----:B----4-:R-:W-:Y:S05]  /*98f0*/  @!P0 NANOSLEEP.SYNCS 0x989680 ;  /* 0x009896800000895d */ /* 0x010fea0003900000 */
[----:B------:R-:W4:Y:S02]  /*9900*/  @!P0 SYNCS.PHASECHK.TRANS64 P0, [R0+URZ+0x60], R3 ;  /* 0x00006003000085a7 */ /* 0x000f2400080010ff */
[----:B----4-:R-:W-:Y:S05]  /*9910*/  @!P0 BRA `(.L_x_162) ;  /* 0xfffffffc00f08947 */ /* 0x010fea000383ffff */
[----:B------:R-:W-:Y:S05]  /*9920*/  BRA `(.L_x_163) ;  /* 0xffffffb400ec7947 */ /* 0x000fea000383ffff */
.L_x_98:
[----:B-1----:R1:W2:Y:S02]  /*9930*/  SYNCS.PHASECHK.TRANS64.TRYWAIT P0, [R3+URZ+0x80], R0 ;  /* 0x00008000030075a7 */ /* 0x0022a400080011ff */
[----:B--2---:R-:W-:Y:S05]  /*9940*/  @!P0 NANOSLEEP.SYNCS 0x989680 ;  /* 0x009896800000895d */ /* 0x004fea0003900000 */
[----:B------:R-:W2:Y:S02]  /*9950*/  @!P0 SYNCS.PHASECHK.TRANS64 P0, [R3+URZ+0x80], R0 ;  /* 0x00008000030085a7 */ /* 0x000ea400080010ff */
[----:B--2---:R-:W-:Y:S05]  /*9960*/  @!P0 BRA `(.L_x_98) ;  /* 0xfffffffc00f08947 */ /* 0x004fea000383ffff */
[----:B------:R-:W-:Y:S05]  /*9970*/  BRA `(.L_x_164) ;  /* 0xffffffb800a87947 */ /* 0x000fea000383ffff */
.L_x_109:
[----:B-1----:R1:W2:Y:S02]  /*9980*/  SYNCS.PHASECHK.TRANS64.TRYWAIT P1, [R3+URZ+0x50], R0 ;  /* 0x00005000030075a7 */ /* 0x0022a400080211ff */
[----:B--2---:R-:W-:Y:S05]  /*9990*/  @!P1 NANOSLEEP.SYNCS 0x989680 ;  /* 0x009896800000995d */ /* 0x004fea0003900000 */
[----:B------:R-:W2:Y:S02]  /*99a0*/  @!P1 SYNCS.PHASECHK.TRANS64 P1, [R3+URZ+0x50], R0 ;  /* 0x00005000030095a7 */ /* 0x000ea400080210ff */
[----:B--2---:R-:W-:Y:S05]  /*99b0*/  @!P1 BRA `(.L_x_109) ;  /* 0xfffffffc00f09947 */ /* 0x004fea000383ffff */
[----:B------:R-:W-:Y:S05]  /*99c0*/  BRA `(.L_x_108) ;  /* 0xffffffc800287947 */ /* 0x000fea000383ffff */
.L_x_111:
[----:B-1----:R1:W4:Y:S02]  /*99d0*/  SYNCS.PHASECHK.TRANS64.TRYWAIT P0, [R144+URZ+0xa0], R5 ;  /* 0x0000a005900075a7 */ /* 0x00232400080011ff */
[----:B----4-:R-:W-:Y:S05]  /*99e0*/  @!P0 NANOSLEEP.SYNCS 0x989680 ;  /* 0x009896800000895d */ /* 0x010fea0003900000 */
[----:B------:R-:W4:Y:S02]  /*99f0*/  @!P0 SYNCS.PHASECHK.TRANS64 P0, [R144+URZ+0xa0], R5 ;  /* 0x0000a005900085a7 */ /* 0x000f2400080010ff */
[----:B----4-:R-:W-:Y:S05]  /*9a00*/  @!P0 BRA `(.L_x_111) ;  /* 0xfffffffc00f08947 */ /* 0x010fea000383ffff */
[----:B------:R-:W-:Y:S05]  /*9a10*/  BRA `(.L_x_110) ;  /* 0xffffffc800847947 */ /* 0x000fea000383ffff */
.L_x_119:
[----:B--2---:R2:W3:Y:S02]  /*9a20*/  SYNCS.PHASECHK.TRANS64.TRYWAIT P0, [R114+URZ+0x50], R3 ;  /* 0x00005003720075a7 */ /* 0x0044e400080011ff */
[----:B---3--:R-:W-:Y:S05]  /*9a30*/  @!P0 NANOSLEEP.SYNCS 0x989680 ;  /* 0x009896800000895d */ /* 0x008fea0003900000 */
[----:B------:R-:W3:Y:S02]  /*9a40*/  @!P0 SYNCS.PHASECHK.TRANS64 P0, [R114+URZ+0x50], R3 ;  /* 0x00005003720085a7 */ /* 0x000ee400080010ff */
[----:B---3--:R-:W-:Y:S05]  /*9a50*/  @!P0 BRA `(.L_x_119) ;  /* 0xfffffffc00f08947 */ /* 0x008fea000383ffff */
[----:B------:R-:W-:Y:S05]  /*9a60*/  BRA `(.L_x_118) ;  /* 0xffffffdc00887947 */ /* 0x000fea000383ffff */
        .weak           $__internal_0_$__cuda_sm10x_tcgen05_guardrail_trap_col_being_dealloced_not_returned_by_alloc
        .type           $__internal_0_$__cuda_sm10x_tcgen05_guardrail_trap_col_being_dealloced_not_returned_by_alloc,@function
        .size           $__internal_0_$__cuda_sm10x_tcgen05_guardrail_trap_col_being_dealloced_not_returned_by_alloc,($__internal_1_$__cuda_sm10x_tcgen05_guardrail_trap_phase_invalid_during_alloc - $__internal_0_$__cuda_sm10x_tcgen05_guardrail_trap_col_being_dealloced_not_returned_by_alloc)
$__internal_0_$__cuda_sm10x_tcgen05_guardrail_trap_col_being_dealloced_not_returned_by_alloc:
[----:B------:R-:W-:Y:S05]  /*9a70*/  BPT.TRAP 0x1 ;  /* 0x000000040000795c */ /* 0x000fea0000300000 */
[----:B------:R-:W-:-:S04]  /*9a80*/  HFMA2 R3, -RZ, RZ, 0, 0 ;  /* 0x00000000ff037431 */ /* 0x000fc800000001ff */
[----:B------:R-:W-:Y:S05]  /*9a90*/  RET.REL.NODEC R2 `(_ZN7cutlass13device_kernelINS_4gemm6kernel13GemmUniversalIN4cute5tupleIJiiiiEEENS1_10collective13CollectiveMmaINS1_35MainloopSm100TmaUmmaWarpSpecializedILi5ELi2ELi4ENS5_IJNS4_1CILi2EEESB_NSA_ILi1EEEEEEEENS5_IJNSA_ILi256EEENSA_ILi128EEENSA_ILi32EEEEEEaNS5_IJlSC_lEEEaSJ_NS4_8TiledMMAINS4_8MMA_AtomIJNS4_21SM100_MMA_S8_2x1SM_SSIaaiLi256ELi128ELNS4_4UMMA5MajorE0ELSO_0ELNSN_8SaturateE0EEEEEENS4_6LayoutINS5_IJSC_SC_SC_EEENS5_IJNSA_ILi0EEESU_SU_EEEEENS5_IJNS4_10UnderscoreESX_SX_EEEEENS4_28SM100_TMA_2SM_LOAD_MULTICASTENS4_14ComposedLayoutINS4_7SwizzleILi1ELi4ELi3EEENS4_18smem_ptr_flag_bitsILi8EEENSS_INS5_IJNSA_ILi8EEESH_EEENS5_IJSH_SC_EEEEEEEvNS4_8identityENS4_18SM100_TMA_2SM_LOADES1A_vS1B_EENS_8epilogue10collective18CollectiveEpilogueINS1E_23Sm100TmaWarpSpecializedILi2ELi2ELi64ELb0ELb0EEEJNS5_IJSG_SG_SH_EEENS5_IJNSS_ISG_SC_EENSS_INSA_ILi64EEESC_EEEEEaSJ_aSJ_NS1E_6fusion15FusionCallbacksIS1I_NS1O_17LinearCombinationIaiaiLNS_15FloatRoundStyleE2EEES1J_S1N_JEEENS4_5SM1004TMEM4LOAD26SM100_TMEM_LOAD_32dp32b64xENS4_13SM90_TMA_LOADENS11_INS12_ILi2ELi4ELi3EEES15_NSS_INS5_IJS16_S1L_EEENS5_IJS1L_SC_EEEEEEENS4_39AutoVectorizingCopyWithAssumedAlignmentILi128EEENS4_14SM90_TMA_STOREES23_S25_S25_EEEvvEEEEvNT_6ParamsE) ;  /* 0xffffff6402587950 */ /* 0x000fea0003c3ffff */
        .weak           $__internal_1_$__cuda_sm10x_tcgen05_guardrail_trap_phase_invalid_during_alloc
        .type           $__internal_1_$__cuda_sm10x_tcgen05_guardrail_trap_phase_invalid_during_alloc,@function
        .size           $__internal_1_$__cuda_sm10x_tcgen05_guardrail_trap_phase_invalid_during_alloc,($__internal_2_$__cuda_sm10x_tcgen05_guardrail_trap_unallocated_columns_being_dealloced - $__internal_1_$__cuda_sm10x_tcgen05_guardrail_trap_phase_invalid_during_alloc)
$__internal_1_$__cuda_sm10x_tcgen05_guardrail_trap_phase_invalid_during_alloc:
[----:B------:R-:W-:Y:S05]  /*9aa0*/  BPT.TRAP 0x1 ;  /* 0x000000040000795c */ /* 0x000fea0000300000 */
[----:B------:R-:W-:-:S04]  /*9ab0*/  MOV R5, 0x0 ;  /* 0x0000000000057802 */ /* 0x000fc80000000f00 */
[----:B------:R-:W-:Y:S05]  /*9ac0*/  RET.REL.NODEC R4 `(_ZN7cutlass13device_kernelINS_4gemm6kernel13GemmUniversalIN4cute5tupleIJiiiiEEENS1_10collective13CollectiveMmaINS1_35MainloopSm100TmaUmmaWarpSpecializedILi5ELi2ELi4ENS5_IJNS4_1CILi2EEESB_NSA_ILi1EEEEEEEENS5_IJNSA_ILi256EEENSA_ILi128EEENSA_ILi32EEEEEEaNS5_IJlSC_lEEEaSJ_NS4_8TiledMMAINS4_8MMA_AtomIJNS4_21SM100_MMA_S8_2x1SM_SSIaaiLi256ELi128ELNS4_4UMMA5MajorE0ELSO_0ELNSN_8SaturateE0EEEEEENS4_6LayoutINS5_IJSC_SC_SC_EEENS5_IJNSA_ILi0EEESU_SU_EEEEENS5_IJNS4_10UnderscoreESX_SX_EEEEENS4_28SM100_TMA_2SM_LOAD_MULTICASTENS4_14ComposedLayoutINS4_7SwizzleILi1ELi4ELi3EEENS4_18smem_ptr_flag_bitsILi8EEENSS_INS5_IJNSA_ILi8EEESH_EEENS5_IJSH_SC_EEEEEEEvNS4_8identityENS4_18SM100_TMA_2SM_LOADES1A_vS1B_EENS_8epilogue10collective18CollectiveEpilogueINS1E_23Sm100TmaWarpSpecializedILi2ELi2ELi64ELb0ELb0EEEJNS5_IJSG_SG_SH_EEENS5_IJNSS_ISG_SC_EENSS_INSA_ILi64EEESC_EEEEEaSJ_aSJ_NS1E_6fusion15FusionCallbacksIS1I_NS1O_17LinearCombinationIaiaiLNS_15FloatRoundStyleE2EEES1J_S1N_JEEENS4_5SM1004TMEM4LOAD26SM100_TMEM_LOAD_32dp32b64xENS4_13SM90_TMA_LOADENS11_INS12_ILi2ELi4ELi3EEES15_NSS_INS5_IJS16_S1L_EEENS5_IJS1L_SC_EEEEEEENS4_39AutoVectorizingCopyWithAssumedAlignmentILi128EEENS4_14SM90_TMA_STOREES23_S25_S25_EEEvvEEEEvNT_6ParamsE) ;  /* 0xffffff64044c7950 */ /* 0x000fea0003c3ffff */
        .weak           $__internal_2_$__cuda_sm10x_tcgen05_guardrail_trap_unallocated_columns_being_dealloced
        .type           $__internal_2_$__cuda_sm10x_tcgen05_guardrail_trap_unallocated_columns_being_dealloced,@function
        .size           $__internal_2_$__cuda_sm10x_tcgen05_guardrail_trap_unallocated_columns_being_dealloced,(.L_x_166 - $__internal_2_$__cuda_sm10x_tcgen05_guardrail_trap_unallocated_columns_being_dealloced)
$__internal_2_$__cuda_sm10x_tcgen05_guardrail_trap_unallocated_columns_being_dealloced:
[----:B------:R-:W-:Y:S05]  /*9ad0*/  BPT.TRAP 0x1 ;  /* 0x000000040000795c */ /* 0x000fea0000300000 */
[----:B------:R-:W-:-:S04]  /*9ae0*/  HFMA2 R3, -RZ, RZ, 0, 0 ;  /* 0x00000000ff037431 */ /* 0x000fc800000001ff */
[----:B------:R-:W-:Y:S05]  /*9af0*/  RET.REL.NODEC R2 `(_ZN7cutlass13device_kernelINS_4gemm6kernel13GemmUniversalIN4cute5tupleIJiiiiEEENS1_10collective13CollectiveMmaINS1_35MainloopSm100TmaUmmaWarpSpecializedILi5ELi2ELi4ENS5_IJNS4_1CILi2EEESB_NSA_ILi1EEEEEEEENS5_IJNSA_ILi256EEENSA_ILi128EEENSA_ILi32EEEEEEaNS5_IJlSC_lEEEaSJ_NS4_8TiledMMAINS4_8MMA_AtomIJNS4_21SM100_MMA_S8_2x1SM_SSIaaiLi256ELi128ELNS4_4UMMA5MajorE0ELSO_0ELNSN_8SaturateE0EEEEEENS4_6LayoutINS5_IJSC_SC_SC_EEENS5_IJNSA_ILi0EEESU_SU_EEEEENS5_IJNS4_10UnderscoreESX_SX_EEEEENS4_28SM100_TMA_2SM_LOAD_MULTICASTENS4_14ComposedLayoutINS4_7SwizzleILi1ELi4ELi3EEENS4_18smem_ptr_flag_bitsILi8EEENSS_INS5_IJNSA_ILi8EEESH_EEENS5_IJSH_SC_EEEEEEEvNS4_8identityENS4_18SM100_TMA_2SM_LOADES1A_vS1B_EENS_8epilogue10collective18CollectiveEpilogueINS1E_23Sm100TmaWarpSpecializedILi2ELi2ELi64ELb0ELb0EEEJNS5_IJSG_SG_SH_EEENS5_IJNSS_ISG_SC_EENSS_INSA_ILi64EEESC_EEEEEaSJ_aSJ_NS1E_6fusion15FusionCallbacksIS1I_NS1O_17LinearCombinationIaiaiLNS_15FloatRoundStyleE2EEES1J_S1N_JEEENS4_5SM1004TMEM4LOAD26SM100_TMEM_LOAD_32dp32b64xENS4_13SM90_TMA_LOADENS11_INS12_ILi2ELi4ELi3EEES15_NSS_INS5_IJS16_S1L_EEENS5_IJS1L_SC_EEEEEEENS4_39AutoVectorizingCopyWithAssumedAlignmentILi128EEENS4_14SM90_TMA_STOREES23_S25_S25_EEEvvEEEEvNT_6ParamsE) ;  /* 0xffffff6402407950 */ /* 0x000fea0003c3ffff */
.L_x_165:
[----:B------:R-:W-:-:S00]  /*9b00*/  BRA `(.L_x_165) ;  /* 0xfffffffc00fc7947 */ /* 0x000fc0000383ffff */
[----:B------:R-:W-:-:S00]  /*9b10*/  NOP ;  /* 0x0000000000007918 */ /* 0x000fc00000000000 */
        /* <DEDUP_REMOVED lines=14> */
.L_x_166:


//--------------------- .nv.global.init           --------------------------
	.section	.nv.global.init,"aw",@progbits
.nv.global.init:
	.type		$str$27,@object
	.size		$str$27,($str$28 - $str$27)
$str$27:
        /*0000*/ 	.byte	0x28, 0x61, 0x64, 0x64, 0x72, 0x65, 0x73, 0x73, 0x20, 0x26, 0x20, 0x6d, 0x61, 0x73, 0x6b, 0x29
        /*0010*/ 	.byte	0x20, 0x3d, 0x3d, 0x20, 0x30, 0x00
	.type		$str$28,@object
	.size		$str$28,($str$26 - $str$28)
$str$28:
        /*0016*/ 	.byte	0x2f, 0x74, 0x6d, 0x70, 0x2f, 0x63, 0x75, 0x74, 0x6c, 0x61, 0x73, 0x73, 0x5f, 0x73, 0x77, 0x65
        /*0026*/ 	.byte	0x65, 0x70, 0x5f, 0x73, 0x72, 0x63, 0x2f, 0x69, 0x6e, 0x63, 0x6c, 0x75, 0x64, 0x65, 0x2f, 0x63
        /*0036*/ 	.byte	0x75, 0x74, 0x65, 0x2f, 0x70, 0x6f, 0x69, 0x6e, 0x74, 0x65, 0x72, 0x5f, 0x66, 0x6c, 0x61, 0x67
        /*0046*/ 	.byte	0x67, 0x65, 0x64, 0x2e, 0x68, 0x70, 0x70, 0x00
	.type		$str$26,@object
	.size		$str$26,($str$25 - $str$26)
$str$26:
        /*004e*/ 	.byte	0x2f, 0x74, 0x6d, 0x70, 0x2f, 0x63, 0x75, 0x74, 0x6c, 0x61, 0x73, 0x73, 0x5f, 0x73, 0x77, 0x65
        /*005e*/ 	.byte	0x65, 0x70, 0x5f, 0x73, 0x72, 0x63, 0x2f, 0x69, 0x6e, 0x63, 0x6c, 0x75, 0x64, 0x65, 0x2f, 0x63
        /*006e*/ 	.byte	0x75, 0x74, 0x65, 0x2f, 0x61, 0x74, 0x6f, 0x6d, 0x2f, 0x63, 0x6f, 0x70, 0x79, 0x5f, 0x74, 0x72
        /*007e*/ 	.byte	0x61, 0x69, 0x74, 0x73, 0x5f, 0x73, 0x6d, 0x31, 0x30, 0x30, 0x2e, 0x68, 0x70, 0x70, 0x00
	.type		$str$25,@object
	.size		$str$25,(__unnamed_1 - $str$25)
$str$25:
        /*008d*/ 	.byte	0x28, 0x28, 0x75, 0x69, 0x6e, 0x74, 0x33, 0x32, 0x5f, 0x74, 0x28, 0x74, 0x68, 0x72, 0x65, 0x61
        /*009d*/ 	.byte	0x64, 0x49, 0x64, 0x78, 0x2e, 0x78, 0x29, 0x20, 0x2f, 0x20, 0x33, 0x32, 0x29, 0x20, 0x25, 0x20
        /*00ad*/ 	.byte	0x34, 0x29, 0x20, 0x3d, 0x3d, 0x20, 0x28, 0x28, 0x28, 0x74, 0x6d, 0x65, 0x6d, 0x5f, 0x61, 0x64
        /*00bd*/ 	.byte	0x64, 0x72, 0x20, 0x3e, 0x3e, 0x20, 0x31, 0x36, 0x29, 0x20, 0x2f, 0x20, 0x33, 0x32, 0x29, 0x20
        /*00cd*/ 	.byte	0x25, 0x20, 0x34, 0x29, 0x00
	.type		__unnamed_1,@object
	.size		__unnamed_1,(__unnamed_2 - __unnamed_1)
__unnamed_1:
        /*00d2*/ 	.byte	0x61, 0x75, 0x74, 0x6f, 0x20, 0x63, 0x75, 0x74, 0x65, 0x3a, 0x3a, 0x61, 0x73, 0x5f, 0x70, 0x6f
        /* <DEDUP_REMOVED lines=24> */
        /*0262*/ 	.byte	0x5d, 0x00
	.type		__unnamed_2,@object
	.size		__unnamed_2,(.L_2 - __unnamed_2)
__unnamed_2:
        /* <DEDUP_REMOVED lines=42> */
        /*0504*/ 	.byte	0x43, 0x3c, 0x30, 0x3e, 0x3e, 0x3e, 0x3e, 0x5d, 0x00
.L_2:


//--------------------- .nv.shared._ZN7cutlass13device_kernelINS_4gemm6kernel13GemmUniversalIN4cute5tupleIJiiiiEEENS1_10collective13CollectiveMmaINS1_35MainloopSm100TmaUmmaWarpSpecializedILi5ELi2ELi4ENS5_IJNS4_1CILi2EEESB_NSA_ILi1EEEEEEEENS5_IJNSA_ILi256EEENSA_ILi128EEENSA_ILi32EEEEEEaNS5_IJlSC_lEEEaSJ_NS4_8TiledMMAINS4_8MMA_AtomIJNS4_21SM100_MMA_S8_2x1SM_SSIaaiLi256ELi128ELNS4_4UMMA5MajorE0ELSO_0ELNSN_8SaturateE0EEEEEENS4_6LayoutINS5_IJSC_SC_SC_EEENS5_IJNSA_ILi0EEESU_SU_EEEEENS5_IJNS4_10UnderscoreESX_SX_EEEEENS4_28SM100_TMA_2SM_LOAD_MULTICASTENS4_14ComposedLayoutINS4_7SwizzleILi1ELi4ELi3EEENS4_18smem_ptr_flag_bitsILi8EEENSS_INS5_IJNSA_ILi8EEESH_EEENS5_IJSH_SC_EEEEEEEvNS4_8identityENS4_18SM100_TMA_2SM_LOADES1A_vS1B_EENS_8epilogue10collective18CollectiveEpilogueINS1E_23Sm100TmaWarpSpecializedILi2ELi2ELi64ELb0ELb0EEEJNS5_IJSG_SG_SH_EEENS5_IJNSS_ISG_SC_EENSS_INSA_ILi64EEESC_EEEEEaSJ_aSJ_NS1E_6fusion15FusionCallbacksIS1I_NS1O_17LinearCombinationIaiaiLNS_15FloatRoundStyleE2EEES1J_S1N_JEEENS4_5SM1004TMEM4LOAD26SM100_TMEM_LOAD_32dp32b64xENS4_13SM90_TMA_LOADENS11_INS12_ILi2ELi4ELi3EEES15_NSS_INS5_IJS16_S1L_EEENS5_IJS1L_SC_EEEEEEENS4_39AutoVectorizingCopyWithAssumedAlignmentILi128EEENS4_14SM90_TMA_STOREES23_S25_S25_EEEvvEEEEvNT_6ParamsE --------------------------
	.section	.nv.shared._ZN7cutlass13device_kernelINS_4gemm6kernel13GemmUniversalIN4cute5tupleIJiiiiEEENS1_10collective13CollectiveMmaINS1_35MainloopSm100TmaUmmaWarpSpecializedILi5ELi2ELi4ENS5_IJNS4_1CILi2EEESB_NSA_ILi1EEEEEEEENS5_IJNSA_ILi256EEENSA_ILi128EEENSA_ILi32EEEEEEaNS5_IJlSC_lEEEaSJ_NS4_8TiledMMAINS4_8MMA_AtomIJNS4_21SM100_MMA_S8_2x1SM_SSIaaiLi256ELi128ELNS4_4UMMA5MajorE0ELSO_0ELNSN_8SaturateE0EEEEEENS4_6LayoutINS5_IJSC_SC_SC_EEENS5_IJNSA_ILi0EEESU_SU_EEEEENS5_IJNS4_10UnderscoreESX_SX_EEEEENS4_28SM100_TMA_2SM_LOAD_MULTICASTENS4_14ComposedLayoutINS4_7SwizzleILi1ELi4ELi3EEENS4_18smem_ptr_flag_bitsILi8EEENSS_INS5_IJNSA_ILi8EEESH_EEENS5_IJSH_SC_EEEEEEEvNS4_8identityENS4_18SM100_TMA_2SM_LOADES1A_vS1B_EENS_8epilogue10collective18CollectiveEpilogueINS1E_23Sm100TmaWarpSpecializedILi2ELi2ELi64ELb0ELb0EEEJNS5_IJSG_SG_SH_EEENS5_IJNSS_ISG_SC_EENSS_INSA_ILi64EEESC_EEEEEaSJ_aSJ_NS1E_6fusion15FusionCallbacksIS1I_NS1O_17LinearCombinationIaiaiLNS_15FloatRoundStyleE2EEES1J_S1N_JEEENS4_5SM1004TMEM4LOAD26SM100_TMEM_LOAD_32dp32b64xENS4_13SM90_TMA_LOADENS11_INS12_ILi2ELi4ELi3EEES15_NSS_INS5_IJS16_S1L_EEENS5_IJS1L_SC_EEEEEEENS4_39AutoVectorizingCopyWithAssumedAlignmentILi128EEENS4_14SM90_TMA_STOREES23_S25_S25_EEEvvEEEEvNT_6ParamsE,"aw",@nobits
	.sectionflags	@""
	.align	16
	.zero		1024


//--------------------- .nv.shared.reserved.0     --------------------------
	.section	.nv.shared.reserved.0,"aw",@nobits
	.weak		__nv_reservedSMEM_offset_0_alias
	.size		__nv_reservedSMEM_offset_0_alias, 0, 64
	.other		__nv_reservedSMEM_offset_0_alias,@"STO_CUDA_RESERVED_SHARED STV_DEFAULT"
__nv_reservedSMEM_offset_0_alias:
	.zero		0
.nv.shared.reserved.0:
	.zero		64
	.weak		__nv_reservedSMEM_tcgen05_partition
	.type		__nv_reservedSMEM_tcgen05_partition,@object
	.size		__nv_reservedSMEM_tcgen05_partition,(.L_0 - __nv_reservedSMEM_tcgen05_partition)
__nv_reservedSMEM_tcgen05_partition:
	.zero		32
.L_0:


//--------------------- .nv.global                --------------------------
	.section	.nv.global,"aw",@nobits
.nv.global:
	.type		_ZN39_INTERNAL_2267b92f_4_k_cu_8d5854c6_99644cute1_E,@object
	.size		_ZN39_INTERNAL_2267b92f_4_k_cu_8d5854c6_99644cute1_E,(_ZN39_INTERNAL_2267b92f_4_k_cu_8d5854c6_99644cuda3std3__45__cpo6cbeginE - _ZN39_INTERNAL_2267b92f_4_k_cu_8d5854c6_99644cute1_E)
_ZN39_INTERNAL_2267b92f_4_k_cu_8d5854c6_99644cute1_E:
	.zero		1
	.type		_ZN39_INTERNAL_2267b92f_4_k_cu_8d5854c6_99644cuda3std3__45__cpo6cbeginE,@object
	.size		_ZN39_INTERNAL_2267b92f_4_k_cu_8d5854c6_99644cuda3std3__45__cpo6cbeginE,(_ZN39_INTERNAL_2267b92f_4_k_cu_8d5854c6_99644cuda3std3__48in_placeE - _ZN39_INTERNAL_2267b92f_4_k_cu_8d5854c6_99644cuda3std3__45__cpo6cbeginE)
_ZN39_INTERNAL_2267b92f_4_k_cu_8d5854c6_99644cuda3std3__45__cpo6cbeginE:
	.zero		1
	.type		_ZN39_INTERNAL_2267b92f_4_k_cu_8d5854c6_99644cuda3std3__48in_placeE,@object
	.size		_ZN39_INTERNAL_2267b92f_4_k_cu_8d5854c6_99644cuda3std3__48in_placeE,(_ZN39_INTERNAL_2267b92f_4_k_cu_8d5854c6_99644cuda3std6ranges3__45__cpo9iter_moveE - _ZN39_INTERNAL_2267b92f_4_k_cu_8d5854c6_99644cuda3std3__48in_placeE)
_ZN39_INTERNAL_2267b92f_4_k_cu_8d5854c6_99644cuda3std3__48in_placeE:
	.zero		1
	.type		_ZN39_INTERNAL_2267b92f_4_k_cu_8d5854c6_99644cuda3std6ranges3__45__cpo9iter_moveE,@object
	.size		_ZN39_INTERNAL_2267b92f_4_k_cu_8d5854c6_99644cuda3std6ranges3__45__cpo9iter_moveE,(_ZN39_INTERNAL_2267b92f_4_k_cu_8d5854c6_99644cuda3std3__45__cpo5beginE - _ZN39_INTERNAL_2267b92f_4_k_cu_8d5854c6_99644cuda3std6ranges3__45__cpo9iter_moveE)
_ZN39_INTERNAL_2267b92f_4_k_cu_8d5854c6_99644cuda3std6ranges3__45__cpo9iter_moveE:
	.zero		1
	.type		_ZN39_INTERNAL_2267b92f_4_k_cu_8d5854c6_99644cuda3std3__45__cpo5beginE,@object
	.size		_ZN39_INTERNAL_2267b92f_4_k_cu_8d5854c6_99644cuda3std3__45__cpo5beginE,(_ZN39_INTERNAL_2267b92f_4_k_cu_8d5854c6_99644cuda3std3__441_GLOBAL__N__2267b92f_4_k_cu_8d5854c6_99646ignoreE - _ZN39_INTERNAL_2267b92f_4_k_cu_8d5854c6_99644cuda3std3__45__cpo5beginE)
_ZN39_INTERNAL_2267b92f_4_k_cu_8d5854c6_99644cuda3std3__45__cpo5beginE:
	.zero		1
	.type		_ZN39_INTERNAL_2267b92f_4_k_cu_8d5854c6_99644cuda3std3__441_GLOBAL__N__2267b92f_4_k_cu_8d5854c6_99646ignoreE,@object
	.size		_ZN39_INTERNAL_2267b92f_4_k_cu_8d5854c6_99644cuda3std3__441_GLOBAL__N__2267b92f_4_k_cu_8d5854c6_99646ignoreE,(_ZN39_INTERNAL_2267b92f_4_k_cu_8d5854c6_99644cute7productE - _ZN39_INTERNAL_2267b92f_4_k_cu_8d5854c6_99644cuda3std3__441_GLOBAL__N__2267b92f_4_k_cu_8d5854c6_99646ignoreE)
_ZN39_INTERNAL_2267b92f_4_k_cu_8d5854c6_99644cuda3std3__441_GLOBAL__N__2267b92f_4_k_cu_8d5854c6_99646ignoreE:
	.zero		1
	.type		_ZN39_INTERNAL_2267b92f_4_k_cu_8d5854c6_99644cute7productE,@object
	.size		_ZN39_INTERNAL_2267b92f_4_k_cu_8d5854c6_99644cute7productE,(_ZN39_INTERNAL_2267b92f_4_k_cu_8d5854c6_99644cuda3std3__45__cpo3endE - _ZN39_INTERNAL_2267b92f_4_k_cu_8d5854c6_99644cute7productE)
_ZN39_INTERNAL_2267b92f_4_k_cu_8d5854c6_99644cute7productE:
	.zero		1
	.type		_ZN39_INTERNAL_2267b92f_4_k_cu_8d5854c6_99644cuda3std3__45__cpo3endE,@object
	.size		_ZN39_INTERNAL_2267b92f_4_k_cu_8d5854c6_99644cuda3std3__45__cpo3endE,(_ZN39_INTERNAL_2267b92f_4_k_cu_8d5854c6_99644cuda3std3__419piecewise_constructE - _ZN39_INTERNAL_2267b92f_4_k_cu_8d5854c6_99644cuda3std3__45__cpo3endE)
_ZN39_INTERNAL_2267b92f_4_k_cu_8d5854c6_99644cuda3std3__45__cpo3endE:
	.zero		1
	.type		_ZN39_INTERNAL_2267b92f_4_k_cu_8d5854c6_99644cuda3std3__419piecewise_constructE,@object
	.size		_ZN39_INTERNAL_2267b92f_4_k_cu_8d5854c6_99644cuda3std3__419piecewise_constructE,(_ZN39_INTERNAL_2267b92f_4_k_cu_8d5854c6_99644cuda3std3__45__cpo4cendE - _ZN39_INTERNAL_2267b92f_4_k_cu_8d5854c6_99644cuda3std3__419piecewise_constructE)
_ZN39_INTERNAL_2267b92f_4_k_cu_8d5854c6_99644cuda3std3__419piecewise_constructE:
	.zero		1
	.type		_ZN39_INTERNAL_2267b92f_4_k_cu_8d5854c6_99644cuda3std3__45__cpo4cendE,@object
	.size		_ZN39_INTERNAL_2267b92f_4_k_cu_8d5854c6_99644cuda3std3__45__cpo4cendE,(_ZN39_INTERNAL_2267b92f_4_k_cu_8d5854c6_99644cuda3std6ranges3__45__cpo4swapE - _ZN39_INTERNAL_2267b92f_4_k_cu_8d5854c6_99644cuda3std3__45__cpo4cendE)
_ZN39_INTERNAL_2267b92f_4_k_cu_8d5854c6_99644cuda3std3__45__cpo4cendE:
	.zero		1
	.type		_ZN39_INTERNAL_2267b92f_4_k_cu_8d5854c6_99644cuda3std6ranges3__45__cpo4swapE,@object
	.size		_ZN39_INTERNAL_2267b92f_4_k_cu_8d5854c6_99644cuda3std6ranges3__45__cpo4swapE,(.L_10 - _ZN39_INTERNAL_2267b92f_4_k_cu_8d5854c6_99644cuda3std6ranges3__45__cpo4swapE)
_ZN39_INTERNAL_2267b92f_4_k_cu_8d5854c6_99644cuda3std6ranges3__45__cpo4swapE:
	.zero		1
.L_10:


//--------------------- .nv.constant0._ZN7cutlass13device_kernelINS_4gemm6kernel13GemmUniversalIN4cute5tupleIJiiiiEEENS1_10collective13CollectiveMmaINS1_35MainloopSm100TmaUmmaWarpSpecializedILi5ELi2ELi4ENS5_IJNS4_1CILi2EEESB_NSA_ILi1EEEEEEEENS5_IJNSA_ILi256EEENSA_ILi128EEENSA_ILi32EEEEEEaNS5_IJlSC_lEEEaSJ_NS4_8TiledMMAINS4_8MMA_AtomIJNS4_21SM100_MMA_S8_2x1SM_SSIaaiLi256ELi128ELNS4_4UMMA5MajorE0ELSO_0ELNSN_8SaturateE0EEEEEENS4_6LayoutINS5_IJSC_SC_SC_EEENS5_IJNSA_ILi0EEESU_SU_EEEEENS5_IJNS4_10UnderscoreESX_SX_EEEEENS4_28SM100_TMA_2SM_LOAD_MULTICASTENS4_14ComposedLayoutINS4_7SwizzleILi1ELi4ELi3EEENS4_18smem_ptr_flag_bitsILi8EEENSS_INS5_IJNSA_ILi8EEESH_EEENS5_IJSH_SC_EEEEEEEvNS4_8identityENS4_18SM100_TMA_2SM_LOADES1A_vS1B_EENS_8epilogue10collective18CollectiveEpilogueINS1E_23Sm100TmaWarpSpecializedILi2ELi2ELi64ELb0ELb0EEEJNS5_IJSG_SG_SH_EEENS5_IJNSS_ISG_SC_EENSS_INSA_ILi64EEESC_EEEEEaSJ_aSJ_NS1E_6fusion15FusionCallbacksIS1I_NS1O_17LinearCombinationIaiaiLNS_15FloatRoundStyleE2EEES1J_S1N_JEEENS4_5SM1004TMEM4LOAD26SM100_TMEM_LOAD_32dp32b64xENS4_13SM90_TMA_LOADENS11_INS12_ILi2ELi4ELi3EEES15_NSS_INS5_IJS16_S1L_EEENS5_IJS1L_SC_EEEEEEENS4_39AutoVectorizingCopyWithAssumedAlignmentILi128EEENS4_14SM90_TMA_STOREES23_S25_S25_EEEvvEEEEvNT_6ParamsE --------------------------
	.section	.nv.constant0._ZN7cutlass13device_kernelINS_4gemm6kernel13GemmUniversalIN4cute5tupleIJiiiiEEENS1_10collective13CollectiveMmaINS1_35MainloopSm100TmaUmmaWarpSpecializedILi5ELi2ELi4ENS5_IJNS4_1CILi2EEESB_NSA_ILi1EEEEEEEENS5_IJNSA_ILi256EEENSA_ILi128EEENSA_ILi32EEEEEEaNS5_IJlSC_lEEEaSJ_NS4_8TiledMMAINS4_8MMA_AtomIJNS4_21SM100_MMA_S8_2x1SM_SSIaaiLi256ELi128ELNS4_4UMMA5MajorE0ELSO_0ELNSN_8SaturateE0EEEEEENS4_6LayoutINS5_IJSC_SC_SC_EEENS5_IJNSA_ILi0EEESU_SU_EEEEENS5_IJNS4_10UnderscoreESX_SX_EEEEENS4_28SM100_TMA_2SM_LOAD_MULTICASTENS4_14ComposedLayoutINS4_7SwizzleILi1ELi4ELi3EEENS4_18smem_ptr_flag_bitsILi8EEENSS_INS5_IJNSA_ILi8EEESH_EEENS5_IJSH_SC_EEEEEEEvNS4_8identityENS4_18SM100_TMA_2SM_LOADES1A_vS1B_EENS_8epilogue10collective18CollectiveEpilogueINS1E_23Sm100TmaWarpSpecializedILi2ELi2ELi64ELb0ELb0EEEJNS5_IJSG_SG_SH_EEENS5_IJNSS_ISG_SC_EENSS_INSA_ILi64EEESC_EEEEEaSJ_aSJ_NS1E_6fusion15FusionCallbacksIS1I_NS1O_17LinearCombinationIaiaiLNS_15FloatRoundStyleE2EEES1J_S1N_JEEENS4_5SM1004TMEM4LOAD26SM100_TMEM_LOAD_32dp32b64xENS4_13SM90_TMA_LOADENS11_INS12_ILi2ELi4ELi3EEES15_NSS_INS5_IJS16_S1L_EEENS5_IJS1L_SC_EEEEEEENS4_39AutoVectorizingCopyWithAssumedAlignmentILi128EEENS4_14SM90_TMA_STOREES23_S25_S25_EEEvvEEEEvNT_6ParamsE,"a",@progbits
	.sectionflags	@""
	.align	4
.nv.constant0._ZN7cutlass13device_kernelINS_4gemm6kernel13GemmUniversalIN4cute5tupleIJiiiiEEENS1_10collective13CollectiveMmaINS1_35MainloopSm100TmaUmmaWarpSpecializedILi5ELi2ELi4ENS5_IJNS4_1CILi2EEESB_NSA_ILi1EEEEEEEENS5_IJNSA_ILi256EEENSA_ILi128EEENSA_ILi32EEEEEEaNS5_IJlSC_lEEEaSJ_NS4_8TiledMMAINS4_8MMA_AtomIJNS4_21SM100_MMA_S8_2x1SM_SSIaaiLi256ELi128ELNS4_4UMMA5MajorE0ELSO_0ELNSN_8SaturateE0EEEEEENS4_6LayoutINS5_IJSC_SC_SC_EEENS5_IJNSA_ILi0EEESU_SU_EEEEENS5_IJNS4_10UnderscoreESX_SX_EEEEENS4_28SM100_TMA_2SM_LOAD_MULTICASTENS4_14ComposedLayoutINS4_7SwizzleILi1ELi4ELi3EEENS4_18smem_ptr_flag_bitsILi8EEENSS_INS5_IJNSA_ILi8EEESH_EEENS5_IJSH_SC_EEEEEEEvNS4_8identityENS4_18SM100_TMA_2SM_LOADES1A_vS1B_EENS_8epilogue10collective18CollectiveEpilogueINS1E_23Sm100TmaWarpSpecializedILi2ELi2ELi64ELb0ELb0EEEJNS5_IJSG_SG_SH_EEENS5_IJNSS_ISG_SC_EENSS_INSA_ILi64EEESC_EEEEEaSJ_aSJ_NS1E_6fusion15FusionCallbacksIS1I_NS1O_17LinearCombinationIaiaiLNS_15FloatRoundStyleE2EEES1J_S1N_JEEENS4_5SM1004TMEM4LOAD26SM100_TMEM_LOAD_32dp32b64xENS4_13SM90_TMA_LOADENS11_INS12_ILi2ELi4ELi3EEES15_NSS_INS5_IJS16_S1L_EEENS5_IJS1L_SC_EEEEEEENS4_39AutoVectorizingCopyWithAssumedAlignmentILi128EEENS4_14SM90_TMA_STOREES23_S25_S25_EEEvvEEEEvNT_6ParamsE:
	.zero		2944


//--------------------- SYMBOLS --------------------------

	.type		.nv.reservedSmem.offset0,@object
	.size		.nv.reservedSmem.offset0,0x4
	.type		.nv.reservedSmem.cap,@object
	.size		.nv.reservedSmem.cap,0x4
	.type		__assertfail,@function
